	.target	sm_90a

	.elftype	@"ET_EXEC"


//--------------------- .note.nv.tkinfo           --------------------------
	.section	.note.nv.tkinfo,"",@"SHT_NOTE"
	.sectionflags	@"SHF_NOTE_NV_TKINFO"
	.tkinfo
        /*0018*/ 	.word	0x00000002
        /*0030*/ 	.string	""
        /*0030*/ 	.string	"ptxas"
        /*0030*/ 	.string	"Cuda compilation tools, release 13.0, V13.0.88"
        /*0030*/ 	.string	"Build cuda_13.0.r13.0/compiler.36424714_0"
        /*0030*/ 	.string	"-arch sm_90a -m 64 "



//--------------------- .note.nv.cuinfo           --------------------------
	.section	.note.nv.cuinfo,"",@"SHT_NOTE"
	.sectionflags	@"SHF_NOTE_NV_CUINFO"
        /*0018*/ 	.short	0x0002
        /*001a*/ 	.short	0x005a
        /*001c*/ 	.short	0x0082
	.zero		2


//--------------------- .nv.info                  --------------------------
	.section	.nv.info,"",@"SHT_CUDA_INFO"
	.align	4


	//----- nvinfo : EIATTR_REGCOUNT
	.align		4
        /*0000*/ 	.byte	0x04, 0x2f
        /*0002*/ 	.short	(.L_15 - .L_14)
	.align		4
.L_14:
        /*0004*/ 	.word	index@(_ZN7cutlass13device_kernelINS_4gemm6kernel13GemmUniversalIN4cute5tupleIJiiiiEEENS1_10collective13CollectiveMmaINS1_34MainloopSm90TmaGmmaWarpSpecializedILi2ENS5_IJNS4_1CILi2EEENSA_ILi1EEESC_EEENS1_35KernelTmaWarpSpecializedCooperativeEEENS5_IJNSA_ILi128EEENSA_ILi192EEESG_EEENS_6half_tENS5_IJlSC_lEEESJ_SK_NS4_8TiledMMAINS4_8MMA_AtomIJNS4_4SM904GMMA26MMA_64x192x16_F32F16F16_SSILNSO_5MajorE0ELSQ_0ELNSO_7ScaleInE1ELSR_1EEEEEENS4_6LayoutISD_NS5_IJSC_NSA_ILi0EEESV_EEEEENS5_IJNS4_10UnderscoreESY_SY_EEEEENS4_13SM90_TMA_LOADENS4_14ComposedLayoutINS4_7SwizzleILi3ELi4ELi3EEENS4_18smem_ptr_flag_bitsILi16EEENSU_INS5_IJNSA_ILi8EEENSA_ILi64EEEEEENS5_IJS18_SC_EEEEEEEvNS4_8identityENS4_23SM90_TMA_LOAD_MULTICASTES1C_vS1D_EENS_8epilogue10collective6detail29Sm90TmaWarpSpecializedAdapterINS1H_15DefaultEpilogueISJ_SK_SK_NS1G_6thread17LinearCombinationISJ_Li1EffLNS1L_9ScaleType4KindE0ELNS_15FloatRoundStyleE2ESJ_EENS1_15EpilogueDefaultEEEEEvvEEEEvNT_6ParamsE)
        /*0008*/ 	.word	0x000000a8


	//----- nvinfo : EIATTR_FRAME_SIZE
	.align		4
.L_15:
        /*000c*/ 	.byte	0x04, 0x11
        /*000e*/ 	.short	(.L_17 - .L_16)
	.align		4
.L_16:
        /*0010*/ 	.word	index@(_ZN7cutlass13device_kernelINS_4gemm6kernel13GemmUniversalIN4cute5tupleIJiiiiEEENS1_10collective13CollectiveMmaINS1_34MainloopSm90TmaGmmaWarpSpecializedILi2ENS5_IJNS4_1CILi2EEENSA_ILi1EEESC_EEENS1_35KernelTmaWarpSpecializedCooperativeEEENS5_IJNSA_ILi128EEENSA_ILi192EEESG_EEENS_6half_tENS5_IJlSC_lEEESJ_SK_NS4_8TiledMMAINS4_8MMA_AtomIJNS4_4SM904GMMA26MMA_64x192x16_F32F16F16_SSILNSO_5MajorE0ELSQ_0ELNSO_7ScaleInE1ELSR_1EEEEEENS4_6LayoutISD_NS5_IJSC_NSA_ILi0EEESV_EEEEENS5_IJNS4_10UnderscoreESY_SY_EEEEENS4_13SM90_TMA_LOADENS4_14ComposedLayoutINS4_7SwizzleILi3ELi4ELi3EEENS4_18smem_ptr_flag_bitsILi16EEENSU_INS5_IJNSA_ILi8EEENSA_ILi64EEEEEENS5_IJS18_SC_EEEEEEEvNS4_8identityENS4_23SM90_TMA_LOAD_MULTICASTES1C_vS1D_EENS_8epilogue10collective6detail29Sm90TmaWarpSpecializedAdapterINS1H_15DefaultEpilogueISJ_SK_SK_NS1G_6thread17LinearCombinationISJ_Li1EffLNS1L_9ScaleType4KindE0ELNS_15FloatRoundStyleE2ESJ_EENS1_15EpilogueDefaultEEEEEvvEEEEvNT_6ParamsE)
        /*0014*/ 	.word	0x00000000


	//----- nvinfo : EIATTR_MIN_STACK_SIZE
	.align		4
.L_17:
        /*0018*/ 	.byte	0x04, 0x12
        /*001a*/ 	.short	(.L_19 - .L_18)
	.align		4
.L_18:
        /*001c*/ 	.word	index@(_ZN7cutlass13device_kernelINS_4gemm6kernel13GemmUniversalIN4cute5tupleIJiiiiEEENS1_10collective13CollectiveMmaINS1_34MainloopSm90TmaGmmaWarpSpecializedILi2ENS5_IJNS4_1CILi2EEENSA_ILi1EEESC_EEENS1_35KernelTmaWarpSpecializedCooperativeEEENS5_IJNSA_ILi128EEENSA_ILi192EEESG_EEENS_6half_tENS5_IJlSC_lEEESJ_SK_NS4_8TiledMMAINS4_8MMA_AtomIJNS4_4SM904GMMA26MMA_64x192x16_F32F16F16_SSILNSO_5MajorE0ELSQ_0ELNSO_7ScaleInE1ELSR_1EEEEEENS4_6LayoutISD_NS5_IJSC_NSA_ILi0EEESV_EEEEENS5_IJNS4_10UnderscoreESY_SY_EEEEENS4_13SM90_TMA_LOADENS4_14ComposedLayoutINS4_7SwizzleILi3ELi4ELi3EEENS4_18smem_ptr_flag_bitsILi16EEENSU_INS5_IJNSA_ILi8EEENSA_ILi64EEEEEENS5_IJS18_SC_EEEEEEEvNS4_8identityENS4_23SM90_TMA_LOAD_MULTICASTES1C_vS1D_EENS_8epilogue10collective6detail29Sm90TmaWarpSpecializedAdapterINS1H_15DefaultEpilogueISJ_SK_SK_NS1G_6thread17LinearCombinationISJ_Li1EffLNS1L_9ScaleType4KindE0ELNS_15FloatRoundStyleE2ESJ_EENS1_15EpilogueDefaultEEEEEvvEEEEvNT_6ParamsE)
        /*0020*/ 	.word	0x00000000
.L_19:


//--------------------- .nv.compat                --------------------------
	.section	.nv.compat,"",@"SHT_CUDA_COMPAT_INFO"
	.align	4
        /*0000*/ 	.byte	0x02, 0x09, 0x01, 0x00, 0x02, 0x02, 0x04, 0x00, 0x02, 0x05, 0x05, 0x00, 0x03, 0x07, 0x01, 0x01
        /*0010*/ 	.byte	0x02, 0x03, 0x01, 0x00, 0x02, 0x06, 0x01, 0x00, 0x04, 0x0b, 0x08, 0x00, 0x00, 0x00, 0x00, 0x00
        /*0020*/ 	.byte	0x00, 0x00, 0x00, 0x00


//--------------------- .nv.info._ZN7cutlass13device_kernelINS_4gemm6kernel13GemmUniversalIN4cute5tupleIJiiiiEEENS1_10collective13CollectiveMmaINS1_34MainloopSm90TmaGmmaWarpSpecializedILi2ENS5_IJNS4_1CILi2EEENSA_ILi1EEESC_EEENS1_35KernelTmaWarpSpecializedCooperativeEEENS5_IJNSA_ILi128EEENSA_ILi192EEESG_EEENS_6half_tENS5_IJlSC_lEEESJ_SK_NS4_8TiledMMAINS4_8MMA_AtomIJNS4_4SM904GMMA26MMA_64x192x16_F32F16F16_SSILNSO_5MajorE0ELSQ_0ELNSO_7ScaleInE1ELSR_1EEEEEENS4_6LayoutISD_NS5_IJSC_NSA_ILi0EEESV_EEEEENS5_IJNS4_10UnderscoreESY_SY_EEEEENS4_13SM90_TMA_LOADENS4_14ComposedLayoutINS4_7SwizzleILi3ELi4ELi3EEENS4_18smem_ptr_flag_bitsILi16EEENSU_INS5_IJNSA_ILi8EEENSA_ILi64EEEEEENS5_IJS18_SC_EEEEEEEvNS4_8identityENS4_23SM90_TMA_LOAD_MULTICASTES1C_vS1D_EENS_8epilogue10collective6detail29Sm90TmaWarpSpecializedAdapterINS1H_15DefaultEpilogueISJ_SK_SK_NS1G_6thread17LinearCombinationISJ_Li1EffLNS1L_9ScaleType4KindE0ELNS_15FloatRoundStyleE2ESJ_EENS1_15EpilogueDefaultEEEEEvvEEEEvNT_6ParamsE --------------------------
	.section	.nv.info._ZN7cutlass13device_kernelINS_4gemm6kernel13GemmUniversalIN4cute5tupleIJiiiiEEENS1_10collective13CollectiveMmaINS1_34MainloopSm90TmaGmmaWarpSpecializedILi2ENS5_IJNS4_1CILi2EEENSA_ILi1EEESC_EEENS1_35KernelTmaWarpSpecializedCooperativeEEENS5_IJNSA_ILi128EEENSA_ILi192EEESG_EEENS_6half_tENS5_IJlSC_lEEESJ_SK_NS4_8TiledMMAINS4_8MMA_AtomIJNS4_4SM904GMMA26MMA_64x192x16_F32F16F16_SSILNSO_5MajorE0ELSQ_0ELNSO_7ScaleInE1ELSR_1EEEEEENS4_6LayoutISD_NS5_IJSC_NSA_ILi0EEESV_EEEEENS5_IJNS4_10UnderscoreESY_SY_EEEEENS4_13SM90_TMA_LOADENS4_14ComposedLayoutINS4_7SwizzleILi3ELi4ELi3EEENS4_18smem_ptr_flag_bitsILi16EEENSU_INS5_IJNSA_ILi8EEENSA_ILi64EEEEEENS5_IJS18_SC_EEEEEEEvNS4_8identityENS4_23SM90_TMA_LOAD_MULTICASTES1C_vS1D_EENS_8epilogue10collective6detail29Sm90TmaWarpSpecializedAdapterINS1H_15DefaultEpilogueISJ_SK_SK_NS1G_6thread17LinearCombinationISJ_Li1EffLNS1L_9ScaleType4KindE0ELNS_15FloatRoundStyleE2ESJ_EENS1_15EpilogueDefaultEEEEEvvEEEEvNT_6ParamsE,"",@"SHT_CUDA_INFO"
	.sectionflags	@""
	.align	4


	//----- nvinfo : EIATTR_CUDA_API_VERSION
	.align		4
        /*0000*/ 	.byte	0x04, 0x37
        /*0002*/ 	.short	(.L_21 - .L_20)
.L_20:
        /*0004*/ 	.word	0x00000082


	//----- nvinfo : EIATTR_KPARAM_INFO
	.align		4
.L_21:
        /*0008*/ 	.byte	0x04, 0x17
        /*000a*/ 	.short	(.L_23 - .L_22)
.L_22:
        /*000c*/ 	.word	0x00000000
        /*0010*/ 	.short	0x0000
        /*0012*/ 	.short	0x0070
        /*0014*/ 	.byte	0x00, 0xf0, 0x01, 0x10


	//----- nvinfo : EIATTR_SPARSE_MMA_MASK
	.align		4
.L_23:
        /*0018*/ 	.byte	0x03, 0x50
        /*001a*/ 	.short	0x0000


	//----- nvinfo : EIATTR_MAXREG_COUNT
	.align		4
        /*001c*/ 	.byte	0x03, 0x1b
        /*001e*/ 	.short	0x00a8


	//----- nvinfo : EIATTR_NUM_BARRIERS
	.align		4
        /*0020*/ 	.byte	0x02, 0x4c
        /*0022*/ 	.byte	0x01
	.zero		1


	//----- nvinfo : EIATTR_EXTERNS
	.align		4
        /*0024*/ 	.byte	0x04, 0x0f
        /*0026*/ 	.short	(.L_25 - .L_24)


	//   ....[0]....
	.align		4
.L_24:
        /*0028*/ 	.word	index@(__assertfail)


	//----- nvinfo : EIATTR_MERCURY_ISA_VERSION
	.align		4
.L_25:
        /*002c*/ 	.byte	0x03, 0x5f
        /*002e*/ 	.short	0x0101


	//----- nvinfo : EIATTR_INT_WARP_WIDE_INSTR_OFFSETS
	.align		4
        /*0030*/ 	.byte	0x04, 0x31
        /*0032*/ 	.short	(.L_27 - .L_26)


	//   ....[0]....
.L_26:
        /*0034*/ 	.word	0x00000450


	//   ....[1]....
        /*0038*/ 	.word	0x00000480


	//   ....[2]....
        /*003c*/ 	.word	0x00000640


	//   ....[3]....
        /*0040*/ 	.word	0x00002230


	//----- nvinfo : EIATTR_COOP_GROUP_MASK_REGIDS
	.align		4
.L_27:
        /*0044*/ 	.byte	0x04, 0x29
        /*0046*/ 	.short	(.L_29 - .L_28)


	//   ....[0]....
.L_28:
        /*0048*/ 	.word	0xffffffff


	//   ....[1]....
        /*004c*/ 	.word	0xffffffff


	//   ....[2]....
        /*0050*/ 	.word	0xffffffff


	//   ....[3]....
        /*0054*/ 	.word	0xffffffff


	//   ....[4]....
        /*0058*/ 	.word	0xffffffff


	//   ....[5]....
        /*005c*/ 	.word	0xffffffff


	//----- nvinfo : EIATTR_COOP_GROUP_INSTR_OFFSETS
	.align		4
.L_29:
        /*0060*/ 	.byte	0x04, 0x28
        /*0062*/ 	.short	(.L_31 - .L_30)


	//   ....[0]....
.L_30:
        /*0064*/ 	.word	0x00000060


	//   ....[1]....
        /*0068*/ 	.word	0x00000070


	//   ....[2]....
        /*006c*/ 	.word	0x00000130


	//   ....[3]....
        /*0070*/ 	.word	0x00000290


	//   ....[4]....
        /*0074*/ 	.word	0x000007c0


	//   ....[5]....
        /*0078*/ 	.word	0x00001430


	//----- nvinfo : EIATTR_REG_RECONFIG
	.align		4
.L_31:
        /*007c*/ 	.byte	0x01, 0x54
	.zero		2


	//----- nvinfo : EIATTR_SYSCALL_OFFSETS
	.align		4
        /*0080*/ 	.byte	0x04, 0x46
        /*0082*/ 	.short	(.L_33 - .L_32)


	//   ....[0]....
.L_32:
        /*0084*/ 	.word	0x00001620


	//----- nvinfo : EIATTR_MBARRIER_INSTR_OFFSETS
	.align		4
.L_33:
        /*0088*/ 	.byte	0x04, 0x39
        /*008a*/ 	.short	(.L_35 - .L_34)


	//   ....[0]....
.L_34:
        /*008c*/ 	.word	0x00000230
        /*0090*/ 	.word	0x000000ff
        /*0094*/ 	.word	0x00000000
        /*0098*/ 	.short	0x0100
        /*009a*/ 	.byte	0x08
	.zero		1


	//   ....[1]....
        /*009c*/ 	.word	0x00000240
        /*00a0*/ 	.word	0x000000ff
        /*00a4*/ 	.word	0x00000010
        /*00a8*/ 	.short	0x0100
        /*00aa*/ 	.byte	0x08
	.zero		1


	//   ....[2]....
        /*00ac*/ 	.word	0x00000250
        /*00b0*/ 	.word	0x000000ff
        /*00b4*/ 	.word	0x00000008
        /*00b8*/ 	.short	0x0100
        /*00ba*/ 	.byte	0x08
	.zero		1


	//   ....[3]....
        /*00bc*/ 	.word	0x00000260
        /*00c0*/ 	.word	0x000000ff
        /*00c4*/ 	.word	0x00000018
        /*00c8*/ 	.short	0x0100
        /*00ca*/ 	.byte	0x08
	.zero		1


	//   ....[4]....
        /*00cc*/ 	.word	0x000006d0
        /*00d0*/ 	.word	0x000000ff
        /*00d4*/ 	.word	0x00000030
        /*00d8*/ 	.short	0x0100
        /*00da*/ 	.byte	0x06
	.zero		1


	//   ....[5]....
        /*00dc*/ 	.word	0x00000760
        /*00e0*/ 	.word	0x000000ff
        /*00e4*/ 	.word	0x00000038
        /*00e8*/ 	.short	0x0100
        /*00ea*/ 	.byte	0x06
	.zero		1


	//   ....[6]....
        /*00ec*/ 	.word	0x000016e0
        /*00f0*/ 	.word	0x00000003
        /*00f4*/ 	.word	0x00000000
        /*00f8*/ 	.short	0x010a
        /*00fa*/ 	.byte	0x3f
	.zero		1


	//   ....[7]....
        /*00fc*/ 	.word	0x00001740
        /*0100*/ 	.word	0x00000003
        /*0104*/ 	.word	0x00000000
        /*0108*/ 	.short	0x010a
        /*010a*/ 	.byte	0x3f
	.zero		1


	//   ....[8]....
        /*010c*/ 	.word	0x00001c80
        /*0110*/ 	.word	0x00000005
        /*0114*/ 	.word	0x00000000
        /*0118*/ 	.short	0x010a
        /*011a*/ 	.byte	0x3f
	.zero		1


	//   ....[9]....
        /*011c*/ 	.word	0x00001cc0
        /*0120*/ 	.word	0x00000005
        /*0124*/ 	.word	0x00000000
        /*0128*/ 	.short	0x010a
        /*012a*/ 	.byte	0x3f
	.zero		1


	//   ....[10]....
        /*012c*/ 	.word	0x000020e0
        /*0130*/ 	.word	0x00000004
        /*0134*/ 	.word	0x00000000
        /*0138*/ 	.short	0x0101
        /*013a*/ 	.byte	0x3f
	.zero		1


	//   ....[11]....
        /*013c*/ 	.word	0x000022a0
        /*0140*/ 	.word	0x00000000
        /*0144*/ 	.word	0x00000000
        /*0148*/ 	.short	0x0101
        /*014a*/ 	.byte	0x3f
	.zero		1


	//   ....[12]....
        /*014c*/ 	.word	0x00009080
        /*0150*/ 	.word	0x00000015
        /*0154*/ 	.word	0x00000010
        /*0158*/ 	.short	0x010a
        /*015a*/ 	.byte	0x3f
	.zero		1


	//   ....[13]....
        /*015c*/ 	.word	0x00009510
        /*0160*/ 	.word	0x00000005
        /*0164*/ 	.word	0x00000038
        /*0168*/ 	.short	0x0101
        /*016a*/ 	.byte	0x3f
	.zero		1


	//   ....[14]....
        /*016c*/ 	.word	0x00009c20
        /*0170*/ 	.word	0x00000007
        /*0174*/ 	.word	0x00000000
        /*0178*/ 	.short	0x010a
        /*017a*/ 	.byte	0x3f
	.zero		1


	//   ....[15]....
        /*017c*/ 	.word	0x00009ca0
        /*0180*/ 	.word	0x00000005
        /*0184*/ 	.word	0x00000000
        /*0188*/ 	.short	0x010a
        /*018a*/ 	.byte	0x3f
	.zero		1


	//   ....[16]....
        /*018c*/ 	.word	0x00009d00
        /*0190*/ 	.word	0x00000003
        /*0194*/ 	.word	0x00000000
        /*0198*/ 	.short	0x010a
        /*019a*/ 	.byte	0x3f
	.zero		1


	//   ....[17]....
        /*019c*/ 	.word	0x00009d50
        /*01a0*/ 	.word	0x00000005
        /*01a4*/ 	.word	0x00000000
        /*01a8*/ 	.short	0x010a
        /*01aa*/ 	.byte	0x3f
	.zero		1


	//   ....[18]....
        /*01ac*/ 	.word	0x00009e20
        /*01b0*/ 	.word	0x00000015
        /*01b4*/ 	.word	0x00000010
        /*01b8*/ 	.short	0x010a
        /*01ba*/ 	.byte	0x3f
	.zero		1


	//   ....[19]....
        /*01bc*/ 	.word	0x00009ef0
        /*01c0*/ 	.word	0x00000007
        /*01c4*/ 	.word	0x00000000
        /*01c8*/ 	.short	0x010a
        /*01ca*/ 	.byte	0x3f
	.zero		1


	//----- nvinfo : EIATTR_NUM_MBARRIERS
	.align		4
.L_35:
        /*01cc*/ 	.byte	0x03, 0x38
        /*01ce*/ 	.short	0x0006


	//----- nvinfo : EIATTR_EXIT_INSTR_OFFSETS
	.align		4
        /*01d0*/ 	.byte	0x04, 0x1c
        /*01d2*/ 	.short	(.L_37 - .L_36)


	//   ....[0]....
.L_36:
        /*01d4*/ 	.word	0x00000990


	//   ....[1]....
        /*01d8*/ 	.word	0x000011b0


	//   ....[2]....
        /*01dc*/ 	.word	0x00008820


	//   ....[3]....
        /*01e0*/ 	.word	0x00008d80


	//   ....[4]....
        /*01e4*/ 	.word	0x00009cf0


	//----- nvinfo : EIATTR_MAX_THREADS
	.align		4
.L_37:
        /*01e8*/ 	.byte	0x04, 0x05
        /*01ea*/ 	.short	(.L_39 - .L_38)
.L_38:
        /*01ec*/ 	.word	0x00000180
        /*01f0*/ 	.word	0x00000001
        /*01f4*/ 	.word	0x00000001


	//----- nvinfo : EIATTR_CRS_STACK_SIZE
	.align		4
.L_39:
        /*01f8*/ 	.byte	0x04, 0x1e
        /*01fa*/ 	.short	(.L_41 - .L_40)
.L_40:
        /*01fc*/ 	.word	0x00000000


	//----- nvinfo : EIATTR_CBANK_PARAM_SIZE
	.align		4
.L_41:
        /*0200*/ 	.byte	0x03, 0x19
        /*0202*/ 	.short	0x0470


	//----- nvinfo : EIATTR_PARAM_CBANK
	.align		4
        /*0204*/ 	.byte	0x04, 0x0a
        /*0206*/ 	.short	(.L_43 - .L_42)
	.align		4
.L_42:
        /*0208*/ 	.word	index@(.nv.constant0._ZN7cutlass13device_kernelINS_4gemm6kernel13GemmUniversalIN4cute5tupleIJiiiiEEENS1_10collective13CollectiveMmaINS1_34MainloopSm90TmaGmmaWarpSpecializedILi2ENS5_IJNS4_1CILi2EEENSA_ILi1EEESC_EEENS1_35KernelTmaWarpSpecializedCooperativeEEENS5_IJNSA_ILi128EEENSA_ILi192EEESG_EEENS_6half_tENS5_IJlSC_lEEESJ_SK_NS4_8TiledMMAINS4_8MMA_AtomIJNS4_4SM904GMMA26MMA_64x192x16_F32F16F16_SSILNSO_5MajorE0ELSQ_0ELNSO_7ScaleInE1ELSR_1EEEEEENS4_6LayoutISD_NS5_IJSC_NSA_ILi0EEESV_EEEEENS5_IJNS4_10UnderscoreESY_SY_EEEEENS4_13SM90_TMA_LOADENS4_14ComposedLayoutINS4_7SwizzleILi3ELi4ELi3EEENS4_18smem_ptr_flag_bitsILi16EEENSU_INS5_IJNSA_ILi8EEENSA_ILi64EEEEEENS5_IJS18_SC_EEEEEEEvNS4_8identityENS4_23SM90_TMA_LOAD_MULTICASTES1C_vS1D_EENS_8epilogue10collective6detail29Sm90TmaWarpSpecializedAdapterINS1H_15DefaultEpilogueISJ_SK_SK_NS1G_6thread17LinearCombinationISJ_Li1EffLNS1L_9ScaleType4KindE0ELNS_15FloatRoundStyleE2ESJ_EENS1_15EpilogueDefaultEEEEEvvEEEEvNT_6ParamsE)
        /*020c*/ 	.short	0x0210
        /*020e*/ 	.short	0x0470


	//----- nvinfo : EIATTR_SW_WAR
	.align		4
.L_43:
        /*0210*/ 	.byte	0x04, 0x36
        /*0212*/ 	.short	(.L_45 - .L_44)
.L_44:
        /*0214*/ 	.word	0x00000008
.L_45:


//--------------------- .nv.callgraph             --------------------------
	.section	.nv.callgraph,"",@"SHT_CUDA_CALLGRAPH"
	.align	4
	.sectionentsize	8
	.align		4
        /*0000*/ 	.word	0x00000000
	.align		4
        /*0004*/ 	.word	0xffffffff
	.align		4
        /*0008*/ 	.word	index@(_ZN7cutlass13device_kernelINS_4gemm6kernel13GemmUniversalIN4cute5tupleIJiiiiEEENS1_10collective13CollectiveMmaINS1_34MainloopSm90TmaGmmaWarpSpecializedILi2ENS5_IJNS4_1CILi2EEENSA_ILi1EEESC_EEENS1_35KernelTmaWarpSpecializedCooperativeEEENS5_IJNSA_ILi128EEENSA_ILi192EEESG_EEENS_6half_tENS5_IJlSC_lEEESJ_SK_NS4_8TiledMMAINS4_8MMA_AtomIJNS4_4SM904GMMA26MMA_64x192x16_F32F16F16_SSILNSO_5MajorE0ELSQ_0ELNSO_7ScaleInE1ELSR_1EEEEEENS4_6LayoutISD_NS5_IJSC_NSA_ILi0EEESV_EEEEENS5_IJNS4_10UnderscoreESY_SY_EEEEENS4_13SM90_TMA_LOADENS4_14ComposedLayoutINS4_7SwizzleILi3ELi4ELi3EEENS4_18smem_ptr_flag_bitsILi16EEENSU_INS5_IJNSA_ILi8EEENSA_ILi64EEEEEENS5_IJS18_SC_EEEEEEEvNS4_8identityENS4_23SM90_TMA_LOAD_MULTICASTES1C_vS1D_EENS_8epilogue10collective6detail29Sm90TmaWarpSpecializedAdapterINS1H_15DefaultEpilogueISJ_SK_SK_NS1G_6thread17LinearCombinationISJ_Li1EffLNS1L_9ScaleType4KindE0ELNS_15FloatRoundStyleE2ESJ_EENS1_15EpilogueDefaultEEEEEvvEEEEvNT_6ParamsE)
	.align		4
        /*000c*/ 	.word	index@(__assertfail)
	.align		4
        /*0010*/ 	.word	0x00000000
	.align		4
        /*0014*/ 	.word	0xfffffffe
	.align		4
        /*0018*/ 	.word	0x00000000
	.align		4
        /*001c*/ 	.word	0xfffffffd
	.align		4
        /*0020*/ 	.word	0x00000000
	.align		4
        /*0024*/ 	.word	0xfffffffc


//--------------------- .nv.constant4             --------------------------
	.section	.nv.constant4,"a",@progbits
	.align	8
	.align		8
.nv.constant4:
        /*0000*/ 	.dword	__assertfail
	.align		8
        /*0008*/ 	.dword	__unnamed_1
	.align		8
        /*0010*/ 	.dword	_ZN39_INTERNAL_e2414cf2_4_k_cu_a3f7f5e3_68534cuda3std3__45__cpo5beginE
	.align		8
        /*0018*/ 	.dword	_ZN39_INTERNAL_e2414cf2_4_k_cu_a3f7f5e3_68534cuda3std3__45__cpo3endE
	.align		8
        /*0020*/ 	.dword	_ZN39_INTERNAL_e2414cf2_4_k_cu_a3f7f5e3_68534cuda3std3__45__cpo6cbeginE
	.align		8
        /*0028*/ 	.dword	_ZN39_INTERNAL_e2414cf2_4_k_cu_a3f7f5e3_68534cuda3std3__45__cpo4cendE
	.align		8
        /*0030*/ 	.dword	_ZN39_INTERNAL_e2414cf2_4_k_cu_a3f7f5e3_68534cuda3std3__441_GLOBAL__N__e2414cf2_4_k_cu_a3f7f5e3_68536ignoreE
	.align		8
        /*0038*/ 	.dword	_ZN39_INTERNAL_e2414cf2_4_k_cu_a3f7f5e3_68534cuda3std3__419piecewise_constructE
	.align		8
        /*0040*/ 	.dword	_ZN39_INTERNAL_e2414cf2_4_k_cu_a3f7f5e3_68534cuda3std3__48in_placeE
	.align		8
        /*0048*/ 	.dword	_ZN39_INTERNAL_e2414cf2_4_k_cu_a3f7f5e3_68534cuda3std6ranges3__45__cpo4swapE
	.align		8
        /*0050*/ 	.dword	_ZN39_INTERNAL_e2414cf2_4_k_cu_a3f7f5e3_68534cuda3std6ranges3__45__cpo9iter_moveE
	.align		8
        /*0058*/ 	.dword	_ZN39_INTERNAL_e2414cf2_4_k_cu_a3f7f5e3_68534cute7productE
	.align		8
        /*0060*/ 	.dword	_ZN39_INTERNAL_e2414cf2_4_k_cu_a3f7f5e3_68534cute1_E
	.align		8
        /*0068*/ 	.dword	$str$22
	.align		8
        /*0070*/ 	.dword	$str$23


//--------------------- .text._ZN7cutlass13device_kernelINS_4gemm6kernel13GemmUniversalIN4cute5tupleIJiiiiEEENS1_10collective13CollectiveMmaINS1_34MainloopSm90TmaGmmaWarpSpecializedILi2ENS5_IJNS4_1CILi2EEENSA_ILi1EEESC_EEENS1_35KernelTmaWarpSpecializedCooperativeEEENS5_IJNSA_ILi128EEENSA_ILi192EEESG_EEENS_6half_tENS5_IJlSC_lEEESJ_SK_NS4_8TiledMMAINS4_8MMA_AtomIJNS4_4SM904GMMA26MMA_64x192x16_F32F16F16_SSILNSO_5MajorE0ELSQ_0ELNSO_7ScaleInE1ELSR_1EEEEEENS4_6LayoutISD_NS5_IJSC_NSA_ILi0EEESV_EEEEENS5_IJNS4_10UnderscoreESY_SY_EEEEENS4_13SM90_TMA_LOADENS4_14ComposedLayoutINS4_7SwizzleILi3ELi4ELi3EEENS4_18smem_ptr_flag_bitsILi16EEENSU_INS5_IJNSA_ILi8EEENSA_ILi64EEEEEENS5_IJS18_SC_EEEEEEEvNS4_8identityENS4_23SM90_TMA_LOAD_MULTICASTES1C_vS1D_EENS_8epilogue10collective6detail29Sm90TmaWarpSpecializedAdapterINS1H_15DefaultEpilogueISJ_SK_SK_NS1G_6thread17LinearCombinationISJ_Li1EffLNS1L_9ScaleType4KindE0ELNS_15FloatRoundStyleE2ESJ_EENS1_15EpilogueDefaultEEEEEvvEEEEvNT_6ParamsE --------------------------
	.section	.text._ZN7cutlass13device_kernelINS_4gemm6kernel13GemmUniversalIN4cute5tupleIJiiiiEEENS1_10collective13CollectiveMmaINS1_34MainloopSm90TmaGmmaWarpSpecializedILi2ENS5_IJNS4_1CILi2EEENSA_ILi1EEESC_EEENS1_35KernelTmaWarpSpecializedCooperativeEEENS5_IJNSA_ILi128EEENSA_ILi192EEESG_EEENS_6half_tENS5_IJlSC_lEEESJ_SK_NS4_8TiledMMAINS4_8MMA_AtomIJNS4_4SM904GMMA26MMA_64x192x16_F32F16F16_SSILNSO_5MajorE0ELSQ_0ELNSO_7ScaleInE1ELSR_1EEEEEENS4_6LayoutISD_NS5_IJSC_NSA_ILi0EEESV_EEEEENS5_IJNS4_10UnderscoreESY_SY_EEEEENS4_13SM90_TMA_LOADENS4_14ComposedLayoutINS4_7SwizzleILi3ELi4ELi3EEENS4_18smem_ptr_flag_bitsILi16EEENSU_INS5_IJNSA_ILi8EEENSA_ILi64EEEEEENS5_IJS18_SC_EEEEEEEvNS4_8identityENS4_23SM90_TMA_LOAD_MULTICASTES1C_vS1D_EENS_8epilogue10collective6detail29Sm90TmaWarpSpecializedAdapterINS1H_15DefaultEpilogueISJ_SK_SK_NS1G_6thread17LinearCombinationISJ_Li1EffLNS1L_9ScaleType4KindE0ELNS_15FloatRoundStyleE2ESJ_EENS1_15EpilogueDefaultEEEEEvvEEEEvNT_6ParamsE,"ax",@progbits
	.align	128
.text._ZN7cutlass13device_kernelINS_4gemm6kernel13GemmUniversalIN4cute5tupleIJiiiiEEENS1_10collective13CollectiveMmaINS1_34MainloopSm90TmaGmmaWarpSpecializedILi2ENS5_IJNS4_1CILi2EEENSA_ILi1EEESC_EEENS1_35KernelTmaWarpSpecializedCooperativeEEENS5_IJNSA_ILi128EEENSA_ILi192EEESG_EEENS_6half_tENS5_IJlSC_lEEESJ_SK_NS4_8TiledMMAINS4_8MMA_AtomIJNS4_4SM904GMMA26MMA_64x192x16_F32F16F16_SSILNSO_5MajorE0ELSQ_0ELNSO_7ScaleInE1ELSR_1EEEEEENS4_6LayoutISD_NS5_IJSC_NSA_ILi0EEESV_EEEEENS5_IJNS4_10UnderscoreESY_SY_EEEEENS4_13SM90_TMA_LOADENS4_14ComposedLayoutINS4_7SwizzleILi3ELi4ELi3EEENS4_18smem_ptr_flag_bitsILi16EEENSU_INS5_IJNSA_ILi8EEENSA_ILi64EEEEEENS5_IJS18_SC_EEEEEEEvNS4_8identityENS4_23SM90_TMA_LOAD_MULTICASTES1C_vS1D_EENS_8epilogue10collective6detail29Sm90TmaWarpSpecializedAdapterINS1H_15DefaultEpilogueISJ_SK_SK_NS1G_6thread17LinearCombinationISJ_Li1EffLNS1L_9ScaleType4KindE0ELNS_15FloatRoundStyleE2ESJ_EENS1_15EpilogueDefaultEEEEEvvEEEEvNT_6ParamsE:
        .type           _ZN7cutlass13device_kernelINS_4gemm6kernel13GemmUniversalIN4cute5tupleIJiiiiEEENS1_10collective13CollectiveMmaINS1_34MainloopSm90TmaGmmaWarpSpecializedILi2ENS5_IJNS4_1CILi2EEENSA_ILi1EEESC_EEENS1_35KernelTmaWarpSpecializedCooperativeEEENS5_IJNSA_ILi128EEENSA_ILi192EEESG_EEENS_6half_tENS5_IJlSC_lEEESJ_SK_NS4_8TiledMMAINS4_8MMA_AtomIJNS4_4SM904GMMA26MMA_64x192x16_F32F16F16_SSILNSO_5MajorE0ELSQ_0ELNSO_7ScaleInE1ELSR_1EEEEEENS4_6LayoutISD_NS5_IJSC_NSA_ILi0EEESV_EEEEENS5_IJNS4_10UnderscoreESY_SY_EEEEENS4_13SM90_TMA_LOADENS4_14ComposedLayoutINS4_7SwizzleILi3ELi4ELi3EEENS4_18smem_ptr_flag_bitsILi16EEENSU_INS5_IJNSA_ILi8EEENSA_ILi64EEEEEENS5_IJS18_SC_EEEEEEEvNS4_8identityENS4_23SM90_TMA_LOAD_MULTICASTES1C_vS1D_EENS_8epilogue10collective6detail29Sm90TmaWarpSpecializedAdapterINS1H_15DefaultEpilogueISJ_SK_SK_NS1G_6thread17LinearCombinationISJ_Li1EffLNS1L_9ScaleType4KindE0ELNS_15FloatRoundStyleE2ESJ_EENS1_15EpilogueDefaultEEEEEvvEEEEvNT_6ParamsE,@function
        .size           _ZN7cutlass13device_kernelINS_4gemm6kernel13GemmUniversalIN4cute5tupleIJiiiiEEENS1_10collective13CollectiveMmaINS1_34MainloopSm90TmaGmmaWarpSpecializedILi2ENS5_IJNS4_1CILi2EEENSA_ILi1EEESC_EEENS1_35KernelTmaWarpSpecializedCooperativeEEENS5_IJNSA_ILi128EEENSA_ILi192EEESG_EEENS_6half_tENS5_IJlSC_lEEESJ_SK_NS4_8TiledMMAINS4_8MMA_AtomIJNS4_4SM904GMMA26MMA_64x192x16_F32F16F16_SSILNSO_5MajorE0ELSQ_0ELNSO_7ScaleInE1ELSR_1EEEEEENS4_6LayoutISD_NS5_IJSC_NSA_ILi0EEESV_EEEEENS5_IJNS4_10UnderscoreESY_SY_EEEEENS4_13SM90_TMA_LOADENS4_14ComposedLayoutINS4_7SwizzleILi3ELi4ELi3EEENS4_18smem_ptr_flag_bitsILi16EEENSU_INS5_IJNSA_ILi8EEENSA_ILi64EEEEEENS5_IJS18_SC_EEEEEEEvNS4_8identityENS4_23SM90_TMA_LOAD_MULTICASTES1C_vS1D_EENS_8epilogue10collective6detail29Sm90TmaWarpSpecializedAdapterINS1H_15DefaultEpilogueISJ_SK_SK_NS1G_6thread17LinearCombinationISJ_Li1EffLNS1L_9ScaleType4KindE0ELNS_15FloatRoundStyleE2ESJ_EENS1_15EpilogueDefaultEEEEEvvEEEEvNT_6ParamsE,(.L_x_257 - _ZN7cutlass13device_kernelINS_4gemm6kernel13GemmUniversalIN4cute5tupleIJiiiiEEENS1_10collective13CollectiveMmaINS1_34MainloopSm90TmaGmmaWarpSpecializedILi2ENS5_IJNS4_1CILi2EEENSA_ILi1EEESC_EEENS1_35KernelTmaWarpSpecializedCooperativeEEENS5_IJNSA_ILi128EEENSA_ILi192EEESG_EEENS_6half_tENS5_IJlSC_lEEESJ_SK_NS4_8TiledMMAINS4_8MMA_AtomIJNS4_4SM904GMMA26MMA_64x192x16_F32F16F16_SSILNSO_5MajorE0ELSQ_0ELNSO_7ScaleInE1ELSR_1EEEEEENS4_6LayoutISD_NS5_IJSC_NSA_ILi0EEESV_EEEEENS5_IJNS4_10UnderscoreESY_SY_EEEEENS4_13SM90_TMA_LOADENS4_14ComposedLayoutINS4_7SwizzleILi3ELi4ELi3EEENS4_18smem_ptr_flag_bitsILi16EEENSU_INS5_IJNSA_ILi8EEENSA_ILi64EEEEEENS5_IJS18_SC_EEEEEEEvNS4_8identityENS4_23SM90_TMA_LOAD_MULTICASTES1C_vS1D_EENS_8epilogue10collective6detail29Sm90TmaWarpSpecializedAdapterINS1H_15DefaultEpilogueISJ_SK_SK_NS1G_6thread17LinearCombinationISJ_Li1EffLNS1L_9ScaleType4KindE0ELNS_15FloatRoundStyleE2ESJ_EENS1_15EpilogueDefaultEEEEEvvEEEEvNT_6ParamsE)
        .other          _ZN7cutlass13device_kernelINS_4gemm6kernel13GemmUniversalIN4cute5tupleIJiiiiEEENS1_10collective13CollectiveMmaINS1_34MainloopSm90TmaGmmaWarpSpecializedILi2ENS5_IJNS4_1CILi2EEENSA_ILi1EEESC_EEENS1_35KernelTmaWarpSpecializedCooperativeEEENS5_IJNSA_ILi128EEENSA_ILi192EEESG_EEENS_6half_tENS5_IJlSC_lEEESJ_SK_NS4_8TiledMMAINS4_8MMA_AtomIJNS4_4SM904GMMA26MMA_64x192x16_F32F16F16_SSILNSO_5MajorE0ELSQ_0ELNSO_7ScaleInE1ELSR_1EEEEEENS4_6LayoutISD_NS5_IJSC_NSA_ILi0EEESV_EEEEENS5_IJNS4_10UnderscoreESY_SY_EEEEENS4_13SM90_TMA_LOADENS4_14ComposedLayoutINS4_7SwizzleILi3ELi4ELi3EEENS4_18smem_ptr_flag_bitsILi16EEENSU_INS5_IJNSA_ILi8EEENSA_ILi64EEEEEENS5_IJS18_SC_EEEEEEEvNS4_8identityENS4_23SM90_TMA_LOAD_MULTICASTES1C_vS1D_EENS_8epilogue10collective6detail29Sm90TmaWarpSpecializedAdapterINS1H_15DefaultEpilogueISJ_SK_SK_NS1G_6thread17LinearCombinationISJ_Li1EffLNS1L_9ScaleType4KindE0ELNS_15FloatRoundStyleE2ESJ_EENS1_15EpilogueDefaultEEEEEvvEEEEvNT_6ParamsE,@"STO_CUDA_ENTRY STV_DEFAULT"
_ZN7cutlass13device_kernelINS_4gemm6kernel13GemmUniversalIN4cute5tupleIJiiiiEEENS1_10collective13CollectiveMmaINS1_34MainloopSm90TmaGmmaWarpSpecializedILi2ENS5_IJNS4_1CILi2EEENSA_ILi1EEESC_EEENS1_35KernelTmaWarpSpecializedCooperativeEEENS5_IJNSA_ILi128EEENSA_ILi192EEESG_EEENS_6half_tENS5_IJlSC_lEEESJ_SK_NS4_8TiledMMAINS4_8MMA_AtomIJNS4_4SM904GMMA26MMA_64x192x16_F32F16F16_SSILNSO_5MajorE0ELSQ_0ELNSO_7ScaleInE1ELSR_1EEEEEENS4_6LayoutISD_NS5_IJSC_NSA_ILi0EEESV_EEEEENS5_IJNS4_10UnderscoreESY_SY_EEEEENS4_13SM90_TMA_LOADENS4_14ComposedLayoutINS4_7SwizzleILi3ELi4ELi3EEENS4_18smem_ptr_flag_bitsILi16EEENSU_INS5_IJNSA_ILi8EEENSA_ILi64EEEEEENS5_IJS18_SC_EEEEEEEvNS4_8identityENS4_23SM90_TMA_LOAD_MULTICASTES1C_vS1D_EENS_8epilogue10collective6detail29Sm90TmaWarpSpecializedAdapterINS1H_15DefaultEpilogueISJ_SK_SK_NS1G_6thread17LinearCombinationISJ_Li1EffLNS1L_9ScaleType4KindE0ELNS_15FloatRoundStyleE2ESJ_EENS1_15EpilogueDefaultEEEEEvvEEEEvNT_6ParamsE:
[----:B------:R-:W0:Y:S01]  /*0000*/  LDC R1, c[0x0][0x28] ;  /* 0x00000a00ff017b82 */ /* 0x000e220000000800 */
[----:B------:R-:W1:Y:S01]  /*0010*/  S2R R128, SR_TID.X ;  /* 0x0000000000807919 */ /* 0x000e620000002100 */
[----:B------:R-:W-:Y:S01]  /*0020*/  ELECT P0, URZ, PT ;  /* 0x00000000003f782f */ /* 0x000fe20003800000 */
[----:B------:R-:W-:Y:S01]  /*0030*/  BSSY B0, `(.L_x_0) ;  /* 0x000000f000007945 */ /* 0x000fe20003800000 */
[--C-:B-1----:R-:W-:Y:S02]  /*0040*/  SHF.R.U32.HI R0, RZ, 0x5, R128.reuse ;  /* 0x00000005ff007819 */ /* 0x102fe40000011680 */
[----:B------:R-:W-:-:S03]  /*0050*/  SHF.R.U32.HI R7, RZ, 0x7, R128 ;  /* 0x00000007ff077819 */ /* 0x000fc60000011680 */
[----:B------:R-:W1:Y:S04]  /*0060*/  SHFL.IDX PT, R3, R0, RZ, 0x1f ;  /* 0x00001fff00037589 */ /* 0x000e6800000e0000 */
[----:B------:R2:W3:Y:S01]  /*0070*/  SHFL.IDX PT, R2, R7, RZ, 0x1f ;  /* 0x00001fff07027589 */ /* 0x0004e200000e0000 */
[----:B-1----:R-:W-:-:S13]  /*0080*/  ISETP.NE.OR P0, PT, R3, RZ, !P0 ;  /* 0x000000ff0300720c */ /* 0x002fda0004705670 */
[----:B0-23--:R-:W-:Y:S05]  /*0090*/  @P0 BRA `(.L_x_1) ;  /* 0x0000000000200947 */ /* 0x00dfea0003800000 */
[----:B------:R-:W-:Y:S02]  /*00a0*/  ULDC.64 UR4, c[0x0][0x198] ;  /* 0x0000660000047ab9 */ /* 0x000fe40000000a00 */
[----:B------:R-:W-:Y:S02]  /*00b0*/  UIADD3 UR6, UP0, UR4, 0xf0, URZ ;  /* 0x000000f004067890 */ /* 0x000fe4000ff1e03f */
[----:B------:R-:W-:Y:S02]  /*00c0*/  UIADD3 UR4, UP1, UR4, 0x1f0, URZ ;  /* 0x000001f004047890 */ /* 0x000fe4000ff3e03f */
[----:B------:R-:W-:Y:S02]  /*00d0*/  UIADD3.X UR7, URZ, UR5, URZ, UP0, !UPT ;  /* 0x000000053f077290 */ /* 0x000fe400087fe43f */
[----:B------:R-:W-:-:S07]  /*00e0*/  UIADD3.X UR5, URZ, UR5, URZ, UP1, !UPT ;  /* 0x000000053f057290 */ /* 0x000fce0008ffe43f */
[----:B------:R0:W-:Y:S02]  /*00f0*/  UTMACCTL.PF [UR6] ;  /* 0x00000000060079b9 */ /* 0x0001e40008040000 */
[----:B------:R0:W-:Y:S02]  /*0100*/  UTMACCTL.PF [UR4] ;  /* 0x00000000040079b9 */ /* 0x0001e40008040000 */
[----:B0-----:R-:W-:Y:S01]  /*0110*/  NOP ;  /* 0x0000000000007918 */ /* 0x001fe20000000000 */
.L_x_1:
[----:B------:R-:W-:Y:S05]  /*0120*/  BSYNC B0 ;  /* 0x0000000000007941 */ /* 0x000fea0003800000 */
.L_x_0:
[----:B------:R-:W0:Y:S02]  /*0130*/  SHFL.IDX PT, R5, R0, RZ, 0x1f ;  /* 0x00001fff00057589 */ /* 0x000e2400000e0000 */
[----:B0-----:R-:W-:-:S13]  /*0140*/  ISETP.NE.AND P0, PT, R5, RZ, PT ;  /* 0x000000ff0500720c */ /* 0x001fda0003f05270 */
[----:B------:R-:W-:Y:S05]  /*0150*/  @P0 BRA `(.L_x_2) ;  /* 0x0000000000480947 */ /* 0x000fea0003800000 */
[----:B------:R-:W0:Y:S01]  /*0160*/  S2UR UR8, SR_CgaCtaId ;  /* 0x00000000000879c3 */ /* 0x000e220000008800 */
[----:B------:R-:W-:Y:S01]  /*0170*/  UMOV UR4, 0x400 ;  /* 0x0000040000047882 */ /* 0x000fe20000000000 */
[----:B------:R-:W-:Y:S01]  /*0180*/  UMOV UR5, 0x1 ;  /* 0x0000000100057882 */ /* 0x000fe20000000000 */
[----:B------:R-:W-:Y:S01]  /*0190*/  UMOV UR6, 0x4 ;  /* 0x0000000400067882 */ /* 0x000fe20000000000 */
[----:B------:R-:W-:Y:S01]  /*01a0*/  ELECT P0, URZ, PT ;  /* 0x00000000003f782f */ /* 0x000fe20003800000 */
[----:B------:R-:W-:-:S04]  /*01b0*/  UIADD3 UR6, -UR6, 0x100000, URZ ;  /* 0x0010000006067890 */ /* 0x000fc8000fffe13f */
[----:B------:R-:W-:Y:S02]  /*01c0*/  USHF.L.U32 UR7, UR6, 0xb, URZ ;  /* 0x0000000b06077899 */ /* 0x000fe4000800063f */
[----:B------:R-:W-:Y:S02]  /*01d0*/  USHF.L.U32 UR6, UR6, 0x1, URZ ;  /* 0x0000000106067899 */ /* 0x000fe4000800063f */
[----:B0-----:R-:W-:Y:S02]  /*01e0*/  ULEA UR8, UR8, UR4, 0x18 ;  /* 0x0000000408087291 */ /* 0x001fe4000f8ec03f */
[----:B------:R-:W-:-:S04]  /*01f0*/  UIADD3 UR4, -UR5, 0x100000, URZ ;  /* 0x0010000005047890 */ /* 0x000fc8000fffe13f */
[----:B------:R-:W-:Y:S02]  /*0200*/  USHF.L.U32 UR5, UR4, 0xb, URZ ;  /* 0x0000000b04057899 */ /* 0x000fe4000800063f */
[----:B------:R-:W-:Y:S01]  /*0210*/  USHF.L.U32 UR4, UR4, 0x1, URZ ;  /* 0x0000000104047899 */ /* 0x000fe2000800063f */
[----:B------:R-:W0:Y:S11]  /*0220*/  FENCE.VIEW.ASYNC.S ;  /* 0x00000000000073c6 */ /* 0x000e360000000000 */
[----:B0-----:R0:W1:Y:S01]  /*0230*/  SYNCS.EXCH.64 URZ, [UR8], UR4 ;  /* 0x00000004083f75b2 */ /* 0x0010620008000100 */
[----:B------:R0:W2:Y:S01]  /*0240*/  SYNCS.EXCH.64 URZ, [UR8+0x10], UR6 ;  /* 0x00001006083f75b2 */ /* 0x0000a20008000100 */
[----:B------:R0:W3:Y:S01]  /*0250*/  SYNCS.EXCH.64 URZ, [UR8+0x8], UR4 ;  /* 0x00000804083f75b2 */ /* 0x0000e20008000100 */
[----:B------:R0:W4:Y:S01]  /*0260*/  SYNCS.EXCH.64 URZ, [UR8+0x18], UR6 ;  /* 0x00001806083f75b2 */ /* 0x0001220008000100 */
[----:B------:R-:W-:Y:S01]  /*0270*/  NOP ;  /* 0x0000000000007918 */ /* 0x000fe20000000000 */
.L_x_2:
[----:B------:R-:W-:Y:S01]  /*0280*/  SHF.R.S32.HI R9, RZ, 0x1f, R128 ;  /* 0x0000001fff097819 */ /* 0x000fe20000011480 */
[----:B------:R-:W5:Y:S01]  /*0290*/  SHFL.IDX PT, R0, R0, RZ, 0x1f ;  /* 0x00001fff00007589 */ /* 0x000f6200000e0000 */
[----:B0-----:R-:W0:Y:S01]  /*02a0*/  S2UR UR8, SR_CTAID.X ;  /* 0x00000000000879c3 */ /* 0x001e220000002500 */
[----:B------:R-:W-:Y:S02]  /*02b0*/  ELECT P0, URZ, PT ;  /* 0x00000000003f782f */ /* 0x000fe40003800000 */
[----:B------:R-:W-:Y:S01]  /*02c0*/  LEA.HI R9, R9, R128, RZ, 0x7 ;  /* 0x0000008009097211 */ /* 0x000fe200078f38ff */
[----:B------:R-:W1:Y:S01]  /*02d0*/  S2R R4, SR_CTAID.Y ;  /* 0x0000000000047919 */ /* 0x000e620000002600 */
[----:B------:R-:W-:Y:S01]  /*02e0*/  SHF.R.S32.HI R6, RZ, 0x1f, R5 ;  /* 0x0000001fff067819 */ /* 0x000fe20000011405 */
[----:B------:R-:W-:Y:S01]  /*02f0*/  ULDC UR4, c[0x0][0x150] ;  /* 0x0000540000047ab9 */ /* 0x000fe20000000800 */
[----:B------:R-:W-:Y:S01]  /*0300*/  LOP3.LUT R9, R9, 0xffffff80, RZ, 0xc0, !PT ;  /* 0xffffff8009097812 */ /* 0x000fe200078ec0ff */
[----:B------:R-:W-:Y:S01]  /*0310*/  NOP ;  /* 0x0000000000007918 */ /* 0x000fe20000000000 */
[----:B------:R-:W-:Y:S01]  /*0320*/  LEA.HI R6, R6, R5, RZ, 0x2 ;  /* 0x0000000506067211 */ /* 0x000fe200078f10ff */
[----:B------:R-:W2:Y:S01]  /*0330*/  LDC R11, c[0x0][0x144] ;  /* 0x00005100ff0b7b82 */ /* 0x000ea20000000800 */
[----:B------:R-:W-:Y:S01]  /*0340*/  NOP ;  /* 0x0000000000007918 */ /* 0x000fe20000000000 */
[----:B------:R-:W-:Y:S01]  /*0350*/  IMAD.IADD R8, R128, 0x1, -R9 ;  /* 0x0000000180087824 */ /* 0x000fe200078e0a09 */
[----:B------:R-:W-:Y:S01]  /*0360*/  LOP3.LUT R6, R6, 0x3ffffffc, RZ, 0xc0, !PT ;  /* 0x3ffffffc06067812 */ /* 0x000fe200078ec0ff */
[----:B------:R-:W-:Y:S01]  /*0370*/  IMAD.MOV.U32 R22, RZ, RZ, 0x1 ;  /* 0x00000001ff167424 */ /* 0x000fe200078e00ff */
[----:B------:R-:W-:-:S02]  /*0380*/  ISETP.NE.AND P3, PT, R2, RZ, PT ;  /* 0x000000ff0200720c */ /* 0x000fc40003f65270 */
[----:B------:R-:W-:Y:S01]  /*0390*/  SHF.R.S32.HI R9, RZ, 0x1f, R8 ;  /* 0x0000001fff097819 */ /* 0x000fe20000011408 */
[----:B------:R-:W-:Y:S01]  /*03a0*/  IMAD.IADD R6, R5, 0x1, -R6 ;  /* 0x0000000105067824 */ /* 0x000fe200078e0a06 */
[----:B------:R-:W3:Y:S02]  /*03b0*/  LDC R13, c[0x0][0x140] ;  /* 0x00005000ff0d7b82 */ /* 0x000ee40000000800 */
[----:B------:R-:W-:Y:S02]  /*03c0*/  LEA.HI R9, R9, R8, RZ, 0x3 ;  /* 0x0000000809097211 */ /* 0x000fe400078f18ff */
[----:B-----5:R-:W-:Y:S02]  /*03d0*/  ISETP.NE.OR P0, PT, R0, RZ, !P0 ;  /* 0x000000ff0000720c */ /* 0x020fe40004705670 */
[----:B------:R-:W-:Y:S02]  /*03e0*/  SHF.R.S32.HI R0, RZ, 0x3, R9 ;  /* 0x00000003ff007819 */ /* 0x000fe40000011409 */
[----:B0-----:R-:W-:-:S02]  /*03f0*/  I2FP.F32.U32 R10, UR8 ;  /* 0x00000008000a7c45 */ /* 0x001fc40008201000 */
[----:B------:R-:W-:-:S03]  /*0400*/  SHF.R.S32.HI R9, RZ, 0x1f, R9 ;  /* 0x0000001fff097819 */ /* 0x000fc60000011409 */
[----:B------:R-:W-:Y:S01]  /*0410*/  FMUL R10, R10, UR4 ;  /* 0x000000040a0a7c20 */ /* 0x000fe20008400000 */
[----:B------:R-:W-:Y:S01]  /*0420*/  LEA.HI R9, R9, R0, RZ, 0x2 ;  /* 0x0000000009097211 */ /* 0x000fe200078f10ff */
[----:B------:R-:W-:Y:S01]  /*0430*/  ULDC UR4, c[0x0][0x154] ;  /* 0x0000550000047ab9 */ /* 0x000fe20000000800 */
[----:B-1----:R-:W-:Y:S01]  /*0440*/  I2FP.F32.U32 R12, R4 ;  /* 0x00000004000c7245 */ /* 0x002fe20000201000 */
[----:B------:R-:W-:Y:S01]  /*0450*/  VOTEU.ALL UP0, P0 ;  /* 0x00000000003f7886 */ /* 0x000fe20000000000 */
[----:B------:R-:W-:Y:S01]  /*0460*/  LOP3.LUT R9, R9, 0xfffffffc, RZ, 0xc0, !PT ;  /* 0xfffffffc09097812 */ /* 0x000fe200078ec0ff */
[----:B------:R-:W0:Y:S01]  /*0470*/  F2I.U32.TRUNC.NTZ R10, R10 ;  /* 0x0000000a000a7305 */ /* 0x000e22000020f000 */
[----:B------:R-:W-:Y:S01]  /*0480*/  VOTEU.ALL UP1, P0 ;  /* 0x00000000003f7886 */ /* 0x000fe20000020000 */
[----:B------:R-:W-:Y:S01]  /*0490*/  FMUL R12, R12, UR4 ;  /* 0x000000040c0c7c20 */ /* 0x000fe20008400000 */
[----:B------:R-:W1:Y:S01]  /*04a0*/  @!UP0 S2UR UR7, SR_CgaCtaId ;  /* 0x00000000000789c3 */ /* 0x000e620000008800 */
[----:B------:R-:W-:Y:S01]  /*04b0*/  IMAD.IADD R9, R0, 0x1, -R9 ;  /* 0x0000000100097824 */ /* 0x000fe200078e0a09 */
[----:B------:R-:W-:Y:S01]  /*04c0*/  SHF.R.S32.HI R0, RZ, 0x1f, R3 ;  /* 0x0000001fff007819 */ /* 0x000fe20000011403 */
[----:B------:R-:W-:Y:S01]  /*04d0*/  UMOV UR4, 0x20 ;  /* 0x0000002000047882 */ /* 0x000fe20000000000 */
[----:B------:R-:W-:Y:S01]  /*04e0*/  @!UP0 UMOV UR6, 0x400 ;  /* 0x0000040000068882 */ /* 0x000fe20000000000 */
[----:B------:R-:W-:Y:S01]  /*04f0*/  IMAD R19, R6, 0x4, R9 ;  /* 0x0000000406137824 */ /* 0x000fe200078e0209 */
[----:B------:R-:W5:Y:S01]  /*0500*/  F2I.U32.TRUNC.NTZ R12, R12 ;  /* 0x0000000c000c7305 */ /* 0x000f62000020f000 */
[----:B------:R-:W-:Y:S01]  /*0510*/  LEA.HI R0, R0, R3, RZ, 0x2 ;  /* 0x0000000300007211 */ /* 0x000fe200078f10ff */
[----:B------:R-:W4:Y:S01]  /*0520*/  LDC R9, c[0x0][0x148] ;  /* 0x00005200ff097b82 */ /* 0x000f220000000800 */
[----:B------:R-:W-:-:S04]  /*0530*/  @!UP0 UIADD3 UR4, -UR4, 0x100000, URZ ;  /* 0x0010000004048890 */ /* 0x000fc8000fffe13f */
[----:B------:R-:W-:Y:S02]  /*0540*/  @!UP0 USHF.L.U32 UR5, UR4, 0xb, URZ ;  /* 0x0000000b04058899 */ /* 0x000fe4000800063f */
[----:B------:R-:W-:Y:S01]  /*0550*/  @!UP0 USHF.L.U32 UR4, UR4, 0x1, URZ ;  /* 0x0000000104048899 */ /* 0x000fe2000800063f */
[----:B------:R-:W-:Y:S01]  /*0560*/  LEA.HI R6, R19, R19, RZ, 0x1 ;  /* 0x0000001313067211 */ /* 0x000fe200078f08ff */
[----:B0-----:R-:W-:Y:S01]  /*0570*/  IMAD.MOV R14, RZ, RZ, -R10 ;  /* 0x000000ffff0e7224 */ /* 0x001fe200078e0a0a */
[----:B------:R-:W-:Y:S02]  /*0580*/  LOP3.LUT R0, R0, 0xfffffffc, RZ, 0xc0, !PT ;  /* 0xfffffffc00007812 */ /* 0x000fe400078ec0ff */
[----:B------:R-:W-:Y:S01]  /*0590*/  LOP3.LUT R10, R6, 0xfffffffe, RZ, 0xc0, !PT ;  /* 0xfffffffe060a7812 */ /* 0x000fe200078ec0ff */
[----:B--2---:R-:W-:Y:S01]  /*05a0*/  IMAD R6, R11, R14, UR8 ;  /* 0x000000080b067e24 */ /* 0x004fe2000f8e020e */
[----:B---3--:R-:W-:Y:S01]  /*05b0*/  ISETP.EQ.U32.AND P2, PT, R13, 0x1, PT ;  /* 0x000000010d00780c */ /* 0x008fe20003f42070 */
[----:B------:R-:W-:-:S02]  /*05c0*/  IMAD.IADD R3, R3, 0x1, -R0 ;  /* 0x0000000103037824 */ /* 0x000fc400078e0a00 */
[C---:B------:R-:W-:Y:S02]  /*05d0*/  IMAD.IADD R11, R19.reuse, 0x1, -R10 ;  /* 0x00000001130b7824 */ /* 0x040fe400078e0a0a */
[----:B------:R-:W-:Y:S01]  /*05e0*/  IMAD.SHL.U32 R10, R19, 0x4, RZ ;  /* 0x00000004130a7824 */ /* 0x000fe200078e00ff */
[----:B------:R-:W-:Y:S01]  /*05f0*/  ISETP.NE.AND P1, PT, R3, 0x3, PT ;  /* 0x000000030300780c */ /* 0x000fe20003f25270 */
[----:B-----5:R-:W-:Y:S01]  /*0600*/  IMAD.MOV R24, RZ, RZ, -R12 ;  /* 0x000000ffff187224 */ /* 0x020fe200078e0a0c */
[----:B------:R-:W-:Y:S01]  /*0610*/  ISETP.NE.AND P4, PT, R11, R6, PT ;  /* 0x000000060b00720c */ /* 0x000fe20003f85270 */
[----:B-1----:R-:W-:Y:S01]  /*0620*/  @!UP0 ULEA UR6, UR7, UR6, 0x18 ;  /* 0x0000000607068291 */ /* 0x002fe2000f8ec03f */
[----:B------:R-:W-:Y:S01]  /*0630*/  LOP3.LUT R19, R19, 0xc, R10, 0x78, !PT ;  /* 0x0000000c13137812 */ /* 0x000fe200078e780a */
[----:B------:R-:W-:Y:S01]  /*0640*/  VOTEU.ALL UP0, P0 ;  /* 0x00000000003f7886 */ /* 0x000fe20000000000 */
[----:B------:R-:W-:Y:S01]  /*0650*/  LOP3.LUT P0, RZ, R8, 0x7, RZ, 0xc0, !PT ;  /* 0x0000000708ff7812 */ /* 0x000fe2000780c0ff */
[----:B------:R-:W-:Y:S01]  /*0660*/  VIADD R8, R2, 0xffffffff ;  /* 0xffffffff02087836 */ /* 0x000fe20000000000 */
[----:B------:R-:W-:Y:S01]  /*0670*/  ISETP.EQ.OR P1, PT, R3, RZ, !P1 ;  /* 0x000000ff0300720c */ /* 0x000fe20004f22670 */
[----:B----4-:R-:W-:Y:S01]  /*0680*/  IMAD R11, R9, R24, R4 ;  /* 0x00000018090b7224 */ /* 0x010fe200078e0204 */
[----:B------:R-:W-:-:S02]  /*0690*/  ISETP.LT.U32.AND P0, PT, R19, 0x2, !P0 ;  /* 0x000000021300780c */ /* 0x000fc40004701070 */
[----:B------:R-:W-:Y:S02]  /*06a0*/  ISETP.EQ.AND P1, PT, R2, RZ, P1 ;  /* 0x000000ff0200720c */ /* 0x000fe40000f22270 */
[----:B------:R-:W-:Y:S01]  /*06b0*/  ISETP.GE.U32.AND P6, PT, R8, 0x2, PT ;  /* 0x000000020800780c */ /* 0x000fe20003fc6070 */
[----:B------:R-:W0:Y:S02]  /*06c0*/  FENCE.VIEW.ASYNC.S ;  /* 0x00000000000073c6 */ /* 0x000e240000000000 */
[----:B0-----:R0:W1:Y:S01]  /*06d0*/  @!UP0 SYNCS.EXCH.64 URZ, [UR6+0x30], UR4 ;  /* 0x00003004063f85b2 */ /* 0x0010620008000100 */
[----:B------:R-:W-:Y:S02]  /*06e0*/  @P4 LEA.HI R0, R19, R19, RZ, 0x1 ;  /* 0x0000001313004211 */ /* 0x000fe400078f08ff */
[----:B------:R-:W-:Y:S02]  /*06f0*/  SEL R18, RZ, 0x1, !P1 ;  /* 0x00000001ff127807 */ /* 0x000fe40004800000 */
[----:B------:R-:W-:-:S02]  /*0700*/  @P4 SHF.R.S32.HI R0, RZ, 0x1, R0 ;  /* 0x00000001ff004819 */ /* 0x000fc40000011400 */
[----:B------:R-:W-:Y:S02]  /*0710*/  SEL R18, R18, 0x2, P6 ;  /* 0x0000000212127807 */ /* 0x000fe40003000000 */
[----:B------:R-:W-:Y:S02]  /*0720*/  @P4 ISETP.NE.AND P5, PT, R0, R11, PT ;  /* 0x0000000b0000420c */ /* 0x000fe40003fa5270 */
[----:B------:R-:W-:Y:S02]  /*0730*/  SEL R11, RZ, 0x1, !P0 ;  /* 0x00000001ff0b7807 */ /* 0x000fe40004000000 */
[----:B------:R-:W-:Y:S02]  /*0740*/  @P4 SEL R22, RZ, 0x1, P5 ;  /* 0x00000001ff164807 */ /* 0x000fe40002800000 */
[----:B------:R-:W-:Y:S01]  /*0750*/  LOP3.LUT R0, R128, 0x7f, RZ, 0xc0, !PT ;  /* 0x0000007f80007812 */ /* 0x000fe200078ec0ff */
[----:B------:R0:W2:Y:S01]  /*0760*/  @!UP1 SYNCS.EXCH.64 URZ, [UR6+0x38], UR4 ;  /* 0x00003804063f95b2 */ /* 0x0000a20008000100 */
[----:B------:R-:W-:Y:S01]  /*0770*/  LOP3.LUT R22, R22, R11, RZ, 0xc0, !PT ;  /* 0x0000000b16167212 */ /* 0x000fe200078ec0ff */
[----:B------:R-:W-:Y:S01]  /*0780*/  NOP ;  /* 0x0000000000007918 */ /* 0x000fe20000000000 */
[----:B------:R-:W-:Y:S05]  /*0790*/  @!P2 BRA `(.L_x_3) ;  /* 0x000000000008a947 */ /* 0x000fea0003800000 */
[----:B-12---:R-:W-:Y:S01]  /*07a0*/  UCGABAR_ARV ;  /* 0x00000000000079c7 */ /* 0x006fe20008000000 */
[----:B------:R-:W-:Y:S05]  /*07b0*/  BRA `(.L_x_4) ;  /* 0x0000000000047947 */ /* 0x000fea0003800000 */
.L_x_3:
[----:B-12---:R-:W-:Y:S01]  /*07c0*/  NOP ;  /* 0x0000000000007918 */ /* 0x006fe20000000000 */
.L_x_4:
[----:B------:R-:W1:Y:S01]  /*07d0*/  LDC R2, c[0x0][0x65c] ;  /* 0x00019700ff027b82 */ /* 0x000e620000000800 */
[----:B------:R-:W-:Y:S02]  /*07e0*/  IMAD.U32 R10, RZ, RZ, UR8 ;  /* 0x00000008ff0a7e24 */ /* 0x000fe4000f8e00ff */
[----:B------:R-:W-:Y:S01]  /*07f0*/  IMAD.MOV.U32 R11, RZ, RZ, RZ ;  /* 0x000000ffff0b7224 */ /* 0x000fe200078e00ff */
[----:B-1----:R-:W-:-:S04]  /*0800*/  ISETP.NE.AND P1, PT, R2, 0x1, PT ;  /* 0x000000010200780c */ /* 0x002fc80003f25270 */
[----:B------:R-:W-:-:S09]  /*0810*/  P2R R5, PR, RZ, 0x2 ;  /* 0x00000002ff057803 */ /* 0x000fd20000000000 */
[----:B------:R-:W1:Y:S01]  /*0820*/  @P1 LDC R17, c[0x0][0x10] ;  /* 0x00000400ff111b82 */ /* 0x000e620000000800 */
[----:B------:R-:W-:Y:S02]  /*0830*/  @P1 IMAD.MOV.U32 R5, RZ, RZ, RZ ;  /* 0x000000ffff051224 */ /* 0x000fe400078e00ff */
[----:B------:R-:W-:-:S05]  /*0840*/  @P1 IMAD.MOV.U32 R15, RZ, RZ, RZ ;  /* 0x000000ffff0f1224 */ /* 0x000fca00078e00ff */
[----:B------:R-:W2:Y:S01]  /*0850*/  @!P1 LDC R13, c[0x0][0xc] ;  /* 0x00000300ff0d9b82 */ /* 0x000ea20000000800 */
[----:B0-----:R-:W-:Y:S01]  /*0860*/  ULDC UR4, c[0x0][0xc] ;  /* 0x0000030000047ab9 */ /* 0x001fe20000000800 */
[----:B------:R-:W-:Y:S01]  /*0870*/  ULDC UR5, c[0x0][0x10] ;  /* 0x0000040000057ab9 */ /* 0x000fe20000000800 */
[----:B------:R-:W-:Y:S01]  /*0880*/  ULDC UR6, c[0x0][0x14] ;  /* 0x0000050000067ab9 */ /* 0x000fe20000000800 */
[----:B------:R-:W-:-:S04]  /*0890*/  UIMAD.WIDE.U32 UR4, UR4, UR5, URZ ;  /* 0x00000005040472a5 */ /* 0x000fc8000f8e003f */
[----:B------:R-:W-:Y:S02]  /*08a0*/  UIMAD.WIDE.U32 UR38, UR4, UR6, URZ ;  /* 0x00000006042672a5 */ /* 0x000fe4000f8e003f */
[----:B------:R-:W-:-:S04]  /*08b0*/  UIMAD UR41, UR5, UR6, URZ ;  /* 0x00000006052972a4 */ /* 0x000fc8000f8e023f */
[----:B------:R-:W-:Y:S01]  /*08c0*/  UIADD3 UR41, UR39, UR41, URZ ;  /* 0x0000002927297290 */ /* 0x000fe2000fffe03f */
[----:B-1----:R-:W-:-:S04]  /*08d0*/  @P1 IMAD.WIDE.U32 R16, R17, UR8, R4 ;  /* 0x0000000811101c25 */ /* 0x002fc8000f8e0004 */
[----:B------:R-:W-:Y:S02]  /*08e0*/  @P1 IMAD.IADD R17, R17, 0x1, R15 ;  /* 0x0000000111111824 */ /* 0x000fe400078e020f */
[----:B--2---:R-:W-:-:S04]  /*08f0*/  @!P1 IMAD.WIDE.U32 R10, R4, R13, R10 ;  /* 0x0000000d040a9225 */ /* 0x004fc800078e000a */
[----:B------:R-:W-:Y:S02]  /*0900*/  @!P1 IMAD.MOV.U32 R16, RZ, RZ, R10 ;  /* 0x000000ffff109224 */ /* 0x000fe400078e000a */
[----:B------:R-:W-:Y:S01]  /*0910*/  @!P1 IMAD.MOV.U32 R17, RZ, RZ, R11 ;  /* 0x000000ffff119224 */ /* 0x000fe200078e000b */
[----:B------:R-:W-:Y:S06]  /*0920*/  @!P2 BRA `(.L_x_5) ;  /* 0x00000000000ca947 */ /* 0x000fec0003800000 */
[----:B------:R-:W-:Y:S01]  /*0930*/  UCGABAR_WAIT ;  /* 0x0000000000007dc7 */ /* 0x000fe20008000000 */
[----:B------:R-:W-:Y:S01]  /*0940*/  CCTL.IVALL ;  /* 0x00000000ff00798f */ /* 0x000fe20002000000 */
[----:B------:R-:W-:Y:S05]  /*0950*/  BRA `(.L_x_6) ;  /* 0x0000000000047947 */ /* 0x000fea0003800000 */
.L_x_5:
[----:B------:R-:W-:Y:S06]  /*0960*/  BAR.SYNC.DEFER_BLOCKING 0x0 ;  /* 0x0000000000007b1d */ /* 0x000fec0000010000 */
.L_x_6:
[----:B------:R-:W-:Y:S05]  /*0970*/  @!P3 BRA `(.L_x_7) ;  /* 0x0000007c00acb947 */ /* 0x000fea0003800000 */
[----:B------:R-:W-:-:S13]  /*0980*/  ISETP.GT.U32.AND P0, PT, R8, 0x1, PT ;  /* 0x000000010800780c */ /* 0x000fda0003f04070 */
[----:B------:R-:W-:Y:S05]  /*0990*/  @P0 EXIT ;  /* 0x000000000000094d */ /* 0x000fea0003800000 */
[----:B------:R-:W-:Y:S01]  /*09a0*/  ULDC.64 UR4, c[0x0][0x650] ;  /* 0x0001940000047ab9 */ /* 0x000fe20000000a00 */
[----:B------:R-:W-:Y:S01]  /*09b0*/  PRMT R3, RZ, 0x7610, R3 ;  /* 0x00007610ff037816 */ /* 0x000fe20000000003 */
[----:B------:R-:W-:Y:S01]  /*09c0*/  IMAD.MOV.U32 R133, RZ, RZ, -0x1 ;  /* 0xffffffffff857424 */ /* 0x000fe200078e00ff */
[----:B------:R-:W-:Y:S01]  /*09d0*/  ISETP.GE.U32.AND P0, PT, R16, UR4, PT ;  /* 0x0000000410007c0c */ /* 0x000fe2000bf06070 */
[----:B------:R-:W-:Y:S02]  /*09e0*/  IMAD.MOV.U32 R132, RZ, RZ, -0x1 ;  /* 0xffffffffff847424 */ /* 0x000fe400078e00ff */
[----:B------:R-:W-:Y:S01]  /*09f0*/  IMAD.MOV.U32 R23, RZ, RZ, -0x1 ;  /* 0xffffffffff177424 */ /* 0x000fe200078e00ff */
[----:B------:R-:W-:-:S13]  /*0a00*/  ISETP.GE.U32.AND.EX P0, PT, R17, UR5, PT, P0 ;  /* 0x0000000511007c0c */ /* 0x000fda000bf06100 */
[----:B------:R-:W-:Y:S05]  /*0a10*/  @P0 BRA `(.L_x_8) ;  /* 0x00000004002c0947 */ /* 0x000fea0003800000 */
[----:B------:R-:W0:Y:S01]  /*0a20*/  LDC.64 R26, c[0x0][0x628] ;  /* 0x00018a00ff1a7b82 */ /* 0x000e220000000a00 */
[----:B------:R-:W-:Y:S02]  /*0a30*/  IMAD.MOV.U32 R10, RZ, RZ, R16 ;  /* 0x000000ffff0a7224 */ /* 0x000fe400078e0010 */
[----:B------:R-:W-:-:S05]  /*0a40*/  IMAD.MOV.U32 R11, RZ, RZ, R17 ;  /* 0x000000ffff0b7224 */ /* 0x000fca00078e0011 */
[----:B------:R-:W1:Y:S08]  /*0a50*/  LDC R8, c[0x0][0x630] ;  /* 0x00018c00ff087b82 */ /* 0x000e700000000800 */
[----:B------:R-:W2:Y:S01]  /*0a60*/  LDC.64 R28, c[0x0][0x620] ;  /* 0x00018800ff1c7b82 */ /* 0x000ea20000000a00 */
[----:B0-----:R-:W-:-:S04]  /*0a70*/  ISETP.NE.U32.AND P0, PT, R26, RZ, PT ;  /* 0x000000ff1a00720c */ /* 0x001fc80003f05070 */
[----:B------:R-:W-:-:S13]  /*0a80*/  ISETP.NE.AND.EX P0, PT, R27, RZ, PT, P0 ;  /* 0x000000ff1b00720c */ /* 0x000fda0003f05300 */
[----:B-12---:R-:W-:Y:S05]  /*0a90*/  @!P0 BRA `(.L_x_9) ;  /* 0x0000000000288947 */ /* 0x006fea0003800000 */
[----:B------:R-:W0:Y:S02]  /*0aa0*/  LDC R3, c[0x0][0x634] ;  /* 0x00018d00ff037b82 */ /* 0x000e240000000800 */
[----:B0-----:R-:W-:-:S05]  /*0ab0*/  IADD3 R3, P0, R16, R3, RZ ;  /* 0x0000000310037210 */ /* 0x001fca0007f1e0ff */
[----:B------:R-:W-:-:S04]  /*0ac0*/  IMAD.X R21, RZ, RZ, R17, P0 ;  /* 0x000000ffff157224 */ /* 0x000fc800000e0611 */
[----:B------:R-:W-:-:S04]  /*0ad0*/  IMAD.WIDE.U32 R10, R21, R26, RZ ;  /* 0x0000001a150a7225 */ /* 0x000fc800078e00ff */
[----:B------:R-:W-:-:S04]  /*0ae0*/  IMAD.WIDE.U32 R12, P0, R3, R27, R10 ;  /* 0x0000001b030c7225 */ /* 0x000fc8000780000a */
[----:B------:R-:W-:-:S04]  /*0af0*/  IMAD.WIDE.U32 R10, R3, R26, RZ ;  /* 0x0000001a030a7225 */ /* 0x000fc800078e00ff */
[----:B------:R-:W-:Y:S01]  /*0b00*/  IMAD.X R15, RZ, RZ, RZ, P0 ;  /* 0x000000ffff0f7224 */ /* 0x000fe200000e06ff */
[----:B------:R-:W-:Y:S01]  /*0b10*/  IADD3 RZ, P0, R11, R12, RZ ;  /* 0x0000000c0bff7210 */ /* 0x000fe20007f1e0ff */
[----:B------:R-:W-:-:S04]  /*0b20*/  IMAD.MOV.U32 R14, RZ, RZ, R13 ;  /* 0x000000ffff0e7224 */ /* 0x000fc800078e000d */
[----:B------:R-:W-:-:S08]  /*0b30*/  IMAD.WIDE.U32.X R10, R21, R27, R14, P0 ;  /* 0x0000001b150a7225 */ /* 0x000fd000000e040e */
.L_x_9:
[----:B------:R-:W0:Y:S01]  /*0b40*/  LDC.64 R32, c[0x0][0x640] ;  /* 0x00019000ff207b82 */ /* 0x000e220000000a00 */
[--C-:B------:R-:W-:Y:S01]  /*0b50*/  SHF.R.U64 R27, R10, R8, R11.reuse ;  /* 0x000000080a1b7219 */ /* 0x100fe2000000120b */
[----:B------:R-:W-:Y:S01]  /*0b60*/  IMAD R31, R9, R24, R4 ;  /* 0x00000018091f7224 */ /* 0x000fe200078e0204 */
[----:B------:R-:W-:Y:S01]  /*0b70*/  SHF.R.U32.HI R3, RZ, R8, R11 ;  /* 0x00000008ff037219 */ /* 0x000fe2000001160b */
[----:B------:R-:W-:Y:S01]  /*0b80*/  IMAD.MOV.U32 R23, RZ, RZ, 0x1 ;  /* 0x00000001ff177424 */ /* 0x000fe200078e00ff */
[----:B------:R-:W-:-:S03]  /*0b90*/  IADD3 R5, P0, RZ, -R27, RZ ;  /* 0x8000001bff057210 */ /* 0x000fc60007f1e0ff */
[----:B------:R-:W1:Y:S02]  /*0ba0*/  LDC R12, c[0x0][0x618] ;  /* 0x00018600ff0c7b82 */ /* 0x000e640000000800 */
[----:B------:R-:W-:Y:S02]  /*0bb0*/  IMAD.X R3, RZ, RZ, ~R3, P0 ;  /* 0x000000ffff037224 */ /* 0x000fe400000e0e03 */
[----:B------:R-:W-:-:S04]  /*0bc0*/  IMAD.WIDE.U32 R10, R5, R28, R16 ;  /* 0x0000001c050a7225 */ /* 0x000fc800078e0010 */
[----:B------:R-:W2:Y:S01]  /*0bd0*/  LDC R20, c[0x0][0x608] ;  /* 0x00018200ff147b82 */ /* 0x000ea20000000800 */
[----:B------:R-:W-:Y:S02]  /*0be0*/  IMAD R8, R3, R28, RZ ;  /* 0x0000001c03087224 */ /* 0x000fe400078e02ff */
[----:B------:R-:W-:Y:S02]  /*0bf0*/  IMAD.MOV.U32 R3, RZ, RZ, -0x1 ;  /* 0xffffffffff037424 */ /* 0x000fe400078e00ff */
[----:B------:R-:W-:-:S03]  /*0c00*/  IMAD R5, R5, R29, R8 ;  /* 0x0000001d05057224 */ /* 0x000fc600078e0208 */
[----:B------:R-:W3:Y:S01]  /*0c10*/  LDC R30, c[0x0][0x658] ;  /* 0x00019600ff1e7b82 */ /* 0x000ee20000000800 */
[----:B------:R-:W-:Y:S01]  /*0c20*/  IMAD.IADD R5, R11, 0x1, R5 ;  /* 0x000000010b057824 */ /* 0x000fe200078e0205 */
[----:B0-----:R-:W-:-:S04]  /*0c30*/  ISETP.NE.U32.AND P0, PT, R32, RZ, PT ;  /* 0x000000ff2000720c */ /* 0x001fc80003f05070 */
[----:B------:R-:W-:Y:S02]  /*0c40*/  ISETP.NE.AND.EX P0, PT, R33, RZ, PT, P0 ;  /* 0x000000ff2100720c */ /* 0x000fe40003f05300 */
[----:B------:R-:W0:Y:S01]  /*0c50*/  LDC R26, c[0x0][0x600] ;  /* 0x00018000ff1a7b82 */ /* 0x000e220000000800 */
[-CC-:B-1----:R-:W-:Y:S02]  /*0c60*/  SHF.R.U64 R14, R10, R12.reuse, R5.reuse ;  /* 0x0000000c0a0e7219 */ /* 0x182fe40000001205 */
[----:B------:R-:W-:-:S05]  /*0c70*/  SHF.R.U32.HI R5, RZ, R12, R5 ;  /* 0x0000000cff057219 */ /* 0x000fca0000011605 */
[----:B------:R-:W1:Y:S01]  /*0c80*/  LDC R15, c[0x0][0x648] ;  /* 0x00019200ff0f7b82 */ /* 0x000e620000000800 */
[-CC-:B--2---:R-:W-:Y:S02]  /*0c90*/  SHF.R.U64 R29, R14, R20.reuse, R5.reuse ;  /* 0x000000140e1d7219 */ /* 0x184fe40000001205 */
[----:B------:R-:W-:-:S05]  /*0ca0*/  SHF.R.U32.HI R5, RZ, R20, R5 ;  /* 0x00000014ff057219 */ /* 0x000fca0000011605 */
[----:B------:R-:W2:Y:S01]  /*0cb0*/  LDC R21, c[0x0][0x638] ;  /* 0x00018e00ff157b82 */ /* 0x000ea20000000800 */
[-CC-:B---3--:R-:W-:Y:S02]  /*0cc0*/  SHF.R.U64 R20, R29, R30.reuse, R5.reuse ;  /* 0x0000001e1d147219 */ /* 0x188fe40000001205 */
[-C--:B------:R-:W-:Y:S02]  /*0cd0*/  SHF.L.U32 R3, R3, R30.reuse, RZ ;  /* 0x0000001e03037219 */ /* 0x080fe400000006ff */
[----:B------:R-:W-:Y:S01]  /*0ce0*/  SHF.R.U32.HI R5, RZ, R30, R5 ;  /* 0x0000001eff057219 */ /* 0x000fe20000011605 */
[----:B------:R-:W-:Y:S01]  /*0cf0*/  IMAD.MOV.U32 R4, RZ, RZ, R20 ;  /* 0x000000ffff047224 */ /* 0x000fe200078e0014 */
[----:B------:R-:W-:Y:S01]  /*0d00*/  LOP3.LUT R12, RZ, R3, RZ, 0x33, !PT ;  /* 0x00000003ff0c7212 */ /* 0x000fe200078e33ff */
[----:B------:R-:W3:Y:S01]  /*0d10*/  LDC R25, c[0x0][0x610] ;  /* 0x00018400ff197b82 */ /* 0x000ee20000000800 */
[----:B------:R-:W-:Y:S05]  /*0d20*/  @!P0 BRA `(.L_x_10) ;  /* 0x0000000000288947 */ /* 0x000fea0003800000 */
[----:B------:R-:W4:Y:S02]  /*0d30*/  LDC R3, c[0x0][0x64c] ;  /* 0x00019300ff037b82 */ /* 0x000f240000000800 */
[----:B----4-:R-:W-:-:S05]  /*0d40*/  IADD3 R3, P0, R20, R3, RZ ;  /* 0x0000000314037210 */ /* 0x010fca0007f1e0ff */
        /* <DEDUP_REMOVED lines=8> */
.L_x_10:
[----:B-1----:R-:W-:Y:S01]  /*0dd0*/  SHF.R.U64 R4, R4, R15, R5 ;  /* 0x0000000f04047219 */ /* 0x002fe20000001205 */
[----:B0-----:R-:W-:Y:S01]  /*0de0*/  VIADD R5, R26, 0xffffffff ;  /* 0xffffffff1a057836 */ /* 0x001fe20000000000 */
[----:B------:R-:W-:Y:S01]  /*0df0*/  SHF.L.U32 R3, R23, R30, RZ ;  /* 0x0000001e17037219 */ /* 0x000fe200000006ff */
[----:B------:R-:W-:Y:S01]  /*0e00*/  IMAD.MOV.U32 R23, RZ, RZ, R27 ;  /* 0x000000ffff177224 */ /* 0x000fe200078e001b */
[----:B------:R-:W-:Y:S01]  /*0e10*/  LOP3.LUT R12, R29, R12, RZ, 0xc0, !PT ;  /* 0x0000000c1d0c7212 */ /* 0x000fe200078ec0ff */
[----:B------:R-:W-:Y:S01]  /*0e20*/  IMAD.MOV R8, RZ, RZ, -R4 ;  /* 0x000000ffff087224 */ /* 0x000fe200078e0a04 */
[----:B------:R-:W-:Y:S02]  /*0e30*/  SEL R6, R6, R31, !P1 ;  /* 0x0000001f06067207 */ /* 0x000fe40004800000 */
[----:B------:R-:W-:Y:S01]  /*0e40*/  LOP3.LUT R5, R14, R5, RZ, 0xc0, !PT ;  /* 0x000000050e057212 */ /* 0x000fe200078ec0ff */
[----:B------:R-:W-:Y:S02]  /*0e50*/  IMAD R9, R3, R4, R12 ;  /* 0x0000000403097224 */ /* 0x000fe400078e020c */
[----:B--2---:R-:W-:-:S02]  /*0e60*/  IMAD R3, R8, R21, R20 ;  /* 0x0000001508037224 */ /* 0x004fc400078e0214 */
[----:B---3--:R-:W-:Y:S02]  /*0e70*/  IMAD R6, R9, R25, R6 ;  /* 0x0000001909067224 */ /* 0x008fe400078e0206 */
[----:B------:R-:W-:Y:S02]  /*0e80*/  IMAD R133, R3, R26, R5 ;  /* 0x0000001a03857224 */ /* 0x000fe400078e0205 */
[----:B------:R-:W-:-:S03]  /*0e90*/  IMAD.MOV.U32 R4, RZ, RZ, 0x1 ;  /* 0x00000001ff047424 */ /* 0x000fc600078e00ff */
[----:B------:R-:W-:Y:S02]  /*0ea0*/  SEL R132, R133, R6, !P1 ;  /* 0x0000000685847207 */ /* 0x000fe40004800000 */
[----:B------:R-:W-:Y:S02]  /*0eb0*/  PRMT R3, R4, 0x7610, R3 ;  /* 0x0000761004037816 */ /* 0x000fe40000000003 */
[----:B------:R-:W-:-:S07]  /*0ec0*/  SEL R133, R6, R133, !P1 ;  /* 0x0000008506857207 */ /* 0x000fce0004800000 */
.L_x_8:
[----:B------:R-:W-:-:S08]  /*0ed0*/  NOP ;  /* 0x0000000000007918 */ /* 0x000fd00000000000 */
[----:B------:R-:W0:Y:S02]  /*0ee0*/  USETMAXREG.TRY_ALLOC.CTAPOOL UP0, 0xe8 ;  /* 0x000000e8000079c8 */ /* 0x000e240008000600 */
[----:B0-----:R-:W-:-:S13]  /*0ef0*/  PLOP3.LUT P0, PT, PT, PT, UP0, 0x80, 0x0 ;  /* 0x000000000000781c */ /* 0x001fda0003f0f008 */
[----:B------:R-:W-:Y:S05]  /*0f00*/  @!P0 BRA `(.L_x_8) ;  /* 0xfffffffc00f08947 */ /* 0x000fea000383ffff */
[----:B------:R-:W-:Y:S01]  /*0f10*/  ULDC.64 UR4, c[0x0][0x598] ;  /* 0x0001660000047ab9 */ /* 0x000fe20000000a00 */
[----:B------:R-:W-:Y:S01]  /*0f20*/  ULDC.64 UR36, c[0x0][0x208] ;  /* 0x0000820000247ab9 */ /* 0x000fe20000000a00 */
[----:B------:R-:W-:-:S04]  /*0f30*/  ISETP.NE.U32.AND P0, PT, RZ, UR4, PT ;  /* 0x00000004ff007c0c */ /* 0x000fc8000bf05070 */
[----:B------:R-:W-:-:S13]  /*0f40*/  ISETP.NE.AND.EX P0, PT, RZ, UR5, PT, P0 ;  /* 0x00000005ff007c0c */ /* 0x000fda000bf05300 */
[----:B------:R-:W-:Y:S05]  /*0f50*/  @!P0 BRA `(.L_x_11) ;  /* 0x00000000001c8947 */ /* 0x000fea0003800000 */
[----:B------:R-:W0:Y:S02]  /*0f60*/  LDC.64 R4, c[0x0][0x598] ;  /* 0x00016600ff047b82 */ /* 0x000e240000000a00 */
[----:B0-----:R-:W2:Y:S02]  /*0f70*/  LDG.E.64 R4, desc[UR36][R4.64] ;  /* 0x0000002404047981 */ /* 0x001ea4000c1e1b00 */
[----:B--2---:R-:W-:-:S04]  /*0f80*/  ISETP.NE.U32.AND P0, PT, R4, RZ, PT ;  /* 0x000000ff0400720c */ /* 0x004fc80003f05070 */
[----:B------:R-:W-:-:S13]  /*0f90*/  ISETP.NE.AND.EX P0, PT, R5, RZ, PT, P0 ;  /* 0x000000ff0500720c */ /* 0x000fda0003f05300 */
[----:B------:R-:W-:Y:S05]  /*0fa0*/  @!P0 BRA `(.L_x_11) ;  /* 0x0000000000088947 */ /* 0x000fea0003800000 */
[----:B------:R0:W5:Y:S01]  /*0fb0*/  LD.E R122, desc[UR36][R4.64] ;  /* 0x00000024047a7980 */ /* 0x000162000c101900 */
[----:B------:R-:W-:Y:S05]  /*0fc0*/  BRA `(.L_x_12) ;  /* 0x0000000000247947 */ /* 0x000fea0003800000 */
.L_x_11:
[----:B------:R-:W-:Y:S02]  /*0fd0*/  ULDC.64 UR4, c[0x0][0x588] ;  /* 0x0001620000047ab9 */ /* 0x000fe40000000a00 */
[----:B------:R-:W-:-:S04]  /*0fe0*/  ISETP.NE.U32.AND P0, PT, RZ, UR4, PT ;  /* 0x00000004ff007c0c */ /* 0x000fc8000bf05070 */
[----:B------:R-:W-:-:S13]  /*0ff0*/  ISETP.NE.AND.EX P0, PT, RZ, UR5, PT, P0 ;  /* 0x00000005ff007c0c */ /* 0x000fda000bf05300 */
[----:B------:R-:W-:Y:S05]  /*1000*/  @!P0 BRA `(.L_x_13) ;  /* 0x00000000000c8947 */ /* 0x000fea0003800000 */
[----:B------:R-:W0:Y:S02]  /*1010*/  LDC.64 R122, c[0x0][0x588] ;  /* 0x00016200ff7a7b82 */ /* 0x000e240000000a00 */
[----:B0-----:R1:W5:Y:S01]  /*1020*/  LDG.E R122, desc[UR36][R122.64] ;  /* 0x000000247a7a7981 */ /* 0x001362000c1e1900 */
[----:B------:R-:W-:Y:S05]  /*1030*/  BRA `(.L_x_12) ;  /* 0x0000000000087947 */ /* 0x000fea0003800000 */
.L_x_13:
[----:B------:R-:W-:Y:S02]  /*1040*/  ULDC UR4, c[0x0][0x580] ;  /* 0x0001600000047ab9 */ /* 0x000fe40000000800 */
[----:B------:R-:W-:-:S07]  /*1050*/  IMAD.U32 R122, RZ, RZ, UR4 ;  /* 0x00000004ff7a7e24 */ /* 0x000fce000f8e00ff */
.L_x_12:
[----:B------:R-:W-:Y:S02]  /*1060*/  ULDC.64 UR4, c[0x0][0x5a0] ;  /* 0x0001680000047ab9 */ /* 0x000fe40000000a00 */
[----:B------:R-:W-:-:S04]  /*1070*/  ISETP.NE.U32.AND P0, PT, RZ, UR4, PT ;  /* 0x00000004ff007c0c */ /* 0x000fc8000bf05070 */
[----:B------:R-:W-:-:S13]  /*1080*/  ISETP.NE.AND.EX P0, PT, RZ, UR5, PT, P0 ;  /* 0x00000005ff007c0c */ /* 0x000fda000bf05300 */
[----:B------:R-:W-:Y:S05]  /*1090*/  @!P0 BRA `(.L_x_14) ;  /* 0x00000000001c8947 */ /* 0x000fea0003800000 */
[----:B0-----:R-:W0:Y:S02]  /*10a0*/  LDC.64 R4, c[0x0][0x5a0] ;  /* 0x00016800ff047b82 */ /* 0x001e240000000a00 */
[----:B0-----:R-:W2:Y:S02]  /*10b0*/  LDG.E.64 R4, desc[UR36][R4.64] ;  /* 0x0000002404047981 */ /* 0x001ea4000c1e1b00 */
[----:B--2---:R-:W-:-:S04]  /*10c0*/  ISETP.NE.U32.AND P0, PT, R4, RZ, PT ;  /* 0x000000ff0400720c */ /* 0x004fc80003f05070 */
[----:B------:R-:W-:-:S13]  /*10d0*/  ISETP.NE.AND.EX P0, PT, R5, RZ, PT, P0 ;  /* 0x000000ff0500720c */ /* 0x000fda0003f05300 */
[----:B------:R-:W-:Y:S05]  /*10e0*/  @!P0 BRA `(.L_x_14) ;  /* 0x0000000000088947 */ /* 0x000fea0003800000 */
[----:B-1----:R0:W5:Y:S01]  /*10f0*/  LD.E R123, desc[UR36][R4.64] ;  /* 0x00000024047b7980 */ /* 0x002162000c101900 */
[----:B------:R-:W-:Y:S05]  /*1100*/  BRA `(.L_x_15) ;  /* 0x0000000000247947 */ /* 0x000fea0003800000 */
.L_x_14:
[----:B------:R-:W-:Y:S02]  /*1110*/  ULDC.64 UR4, c[0x0][0x590] ;  /* 0x0001640000047ab9 */ /* 0x000fe40000000a00 */
[----:B------:R-:W-:-:S04]  /*1120*/  ISETP.NE.U32.AND P0, PT, RZ, UR4, PT ;  /* 0x00000004ff007c0c */ /* 0x000fc8000bf05070 */
[----:B------:R-:W-:-:S13]  /*1130*/  ISETP.NE.AND.EX P0, PT, RZ, UR5, PT, P0 ;  /* 0x00000005ff007c0c */ /* 0x000fda000bf05300 */
[----:B------:R-:W-:Y:S05]  /*1140*/  @!P0 BRA `(.L_x_16) ;  /* 0x00000000000c8947 */ /* 0x000fea0003800000 */
[----:B0-----:R-:W1:Y:S02]  /*1150*/  LDC.64 R4, c[0x0][0x590] ;  /* 0x00016400ff047b82 */ /* 0x001e640000000a00 */
[----:B-1----:R1:W5:Y:S01]  /*1160*/  LDG.E R123, desc[UR36][R4.64] ;  /* 0x00000024047b7981 */ /* 0x002362000c1e1900 */
[----:B------:R-:W-:Y:S05]  /*1170*/  BRA `(.L_x_15) ;  /* 0x0000000000087947 */ /* 0x000fea0003800000 */
.L_x_16:
[----:B------:R-:W-:Y:S02]  /*1180*/  ULDC UR4, c[0x0][0x584] ;  /* 0x0001610000047ab9 */ /* 0x000fe40000000800 */
[----:B-1----:R-:W-:-:S07]  /*1190*/  IMAD.U32 R123, RZ, RZ, UR4 ;  /* 0x00000004ff7b7e24 */ /* 0x002fce000f8e00ff */
.L_x_15:
[----:B------:R-:W-:-:S13]  /*11a0*/  LOP3.LUT P0, RZ, R3, 0xff, RZ, 0xc0, !PT ;  /* 0x000000ff03ff7812 */ /* 0x000fda000780c0ff */
[----:B------:R-:W-:Y:S05]  /*11b0*/  @!P0 EXIT ;  /* 0x000000000000894d */ /* 0x000fea0003800000 */
[----:B------:R-:W2:Y:S01]  /*11c0*/  LDC R125, c[0x0][0x658] ;  /* 0x00019600ff7d7b82 */ /* 0x000ea20000000800 */
[----:B------:R-:W-:Y:S01]  /*11d0*/  LOP3.LUT R7, R7, 0x1, RZ, 0xc0, !PT ;  /* 0x0000000107077812 */ /* 0x000fe200078ec0ff */
[----:B------:R-:W-:Y:S01]  /*11e0*/  ULDC.64 UR6, c[0x0][0x288] ;  /* 0x0000a20000067ab9 */ /* 0x000fe20000000a00 */
[----:B------:R-:W-:Y:S01]  /*11f0*/  SHF.R.U32.HI R3, RZ, 0x2, R128 ;  /* 0x00000002ff037819 */ /* 0x000fe20000011680 */
[----:B------:R-:W-:Y:S01]  /*1200*/  UIADD3 UR4, UR7, 0x7f, URZ ;  /* 0x0000007f07047890 */ /* 0x000fe2000fffe03f */
[----:B------:R-:W-:Y:S01]  /*1210*/  SHF.R.U32.HI R0, RZ, 0x1, R0 ;  /* 0x00000001ff007819 */ /* 0x000fe20000011600 */
[----:B------:R-:W-:Y:S01]  /*1220*/  IMAD.SHL.U32 R120, R7, 0x40, RZ ;  /* 0x0000004007787824 */ /* 0x000fe200078e00ff */
[----:B------:R-:W-:Y:S01]  /*1230*/  LOP3.LUT R3, R3, 0x7, RZ, 0xc0, !PT ;  /* 0x0000000703037812 */ /* 0x000fe200078ec0ff */
[----:B------:R-:W3:Y:S01]  /*1240*/  LDC.64 R8, c[0x0][0x5c8] ;  /* 0x00017200ff087b82 */ /* 0x000ee20000000a00 */
[----:B------:R-:W-:Y:S01]  /*1250*/  USHF.R.S32.HI UR5, URZ, 0x1f, UR4 ;  /* 0x0000001f3f057899 */ /* 0x000fe20008011404 */
[----:B------:R-:W-:Y:S01]  /*1260*/  LOP3.LUT R0, R0, 0x30, RZ, 0xc0, !PT ;  /* 0x0000003000007812 */ /* 0x000fe200078ec0ff */
[----:B------:R-:W-:Y:S01]  /*1270*/  IMAD.MOV.U32 R6, RZ, RZ, 0x1 ;  /* 0x00000001ff067424 */ /* 0x000fe200078e00ff */
[--C-:B------:R-:W-:Y:S01]  /*1280*/  LOP3.LUT R120, R120, 0x40, R3.reuse, 0xe2, !PT ;  /* 0x0000004078787812 */ /* 0x100fe200078ee203 */
[----:B------:R-:W-:Y:S01]  /*1290*/  ULEA.HI UR5, UR5, UR4, URZ, 0x7 ;  /* 0x0000000405057291 */ /* 0x000fe2000f8f383f */
[-C--:B01----:R-:W-:Y:S01]  /*12a0*/  IADD3 R4, RZ, -R0.reuse, -R3 ;  /* 0x80000000ff047210 */ /* 0x083fe20007ffe803 */
[----:B------:R-:W-:Y:S01]  /*12b0*/  IMAD.U32 R5, RZ, RZ, UR6 ;  /* 0x00000006ff057e24 */ /* 0x000fe2000f8e00ff */
[----:B------:R-:W-:Y:S01]  /*12c0*/  LOP3.LUT R120, R120, R0, RZ, 0xfc, !PT ;  /* 0x0000000078787212 */ /* 0x000fe200078efcff */
[----:B------:R-:W-:Y:S01]  /*12d0*/  USHF.R.S32.HI UR43, URZ, 0x7, UR5 ;  /* 0x000000073f2b7899 */ /* 0x000fe20008011405 */
[----:B------:R-:W-:Y:S01]  /*12e0*/  IMAD.MOV.U32 R0, RZ, RZ, -0x1 ;  /* 0xffffffffff007424 */ /* 0x000fe200078e00ff */
[C---:B------:R-:W-:Y:S01]  /*12f0*/  LOP3.LUT R124, R128.reuse, 0x3, RZ, 0xc0, !PT ;  /* 0x00000003807c7812 */ /* 0x040fe200078ec0ff */
[----:B------:R-:W-:Y:S01]  /*1300*/  IMAD R4, R7, -0x40, R4 ;  /* 0xffffffc007047824 */ /* 0x000fe200078e0204 */
[----:B------:R-:W-:Y:S01]  /*1310*/  UISETP.LT.AND UP0, UPT, UR43, 0x1, UPT ;  /* 0x000000012b00788c */ /* 0x000fe2000bf01270 */
[----:B------:R-:W-:Y:S01]  /*1320*/  LOP3.LUT R129, R128, 0x80, RZ, 0xc0, !PT ;  /* 0x0000008080817812 */ /* 0x000fe200078ec0ff */
[----:B------:R-:W-:Y:S01]  /*1330*/  ULDC UR4, c[0x0][0x284] ;  /* 0x0000a10000047ab9 */ /* 0x000fe20000000800 */
[-C--:B--2---:R-:W-:Y:S01]  /*1340*/  SHF.L.U32 R0, R0, R125.reuse, RZ ;  /* 0x0000007d00007219 */ /* 0x084fe200000006ff */
[----:B------:R-:W-:Y:S01]  /*1350*/  USEL UR44, UR43, 0x1, UP0 ;  /* 0x000000012b2c7887 */ /* 0x000fe20008000000 */
[----:B------:R-:W-:Y:S01]  /*1360*/  IMAD R124, R124, -0x2, R5 ;  /* 0xfffffffe7c7c7824 */ /* 0x000fe200078e0205 */
[----:B------:R-:W-:Y:S01]  /*1370*/  SHF.L.U32 R125, R6, R125, RZ ;  /* 0x0000007d067d7219 */ /* 0x000fe200000006ff */
[----:B------:R-:W-:Y:S01]  /*1380*/  IMAD.SHL.U32 R128, R128, 0x2, RZ ;  /* 0x0000000280807824 */ /* 0x000fe200078e00ff */
[----:B------:R-:W-:Y:S01]  /*1390*/  LOP3.LUT R134, R18, 0x1, RZ, 0xfc, !PT ;  /* 0x0000000112867812 */ /* 0x000fe200078efcff */
[----:B------:R-:W-:Y:S01]  /*13a0*/  VIADD R131, R4, UR4 ;  /* 0x0000000404837c36 */ /* 0x000fe20008000000 */
[----:B------:R-:W-:Y:S01]  /*13b0*/  SHF.R.U32.HI R129, RZ, 0x7, R129 ;  /* 0x00000007ff817819 */ /* 0x000fe20000011681 */
[C---:B---3--:R-:W-:Y:S01]  /*13c0*/  IMAD.SHL.U32 R127, R8.reuse, 0x8, RZ ;  /* 0x00000008087f7824 */ /* 0x048fe200078e00ff */
[----:B------:R-:W-:Y:S01]  /*13d0*/  SHF.L.U64.HI R126, R8, 0x3, R9 ;  /* 0x00000003087e7819 */ /* 0x000fe20000010209 */
[----:B------:R-:W-:Y:S01]  /*13e0*/  IMAD.MOV.U32 R121, RZ, RZ, RZ ;  /* 0x000000ffff797224 */ /* 0x000fe200078e00ff */
[----:B------:R-:W-:Y:S01]  /*13f0*/  LOP3.LUT R130, RZ, R0, RZ, 0x33, !PT ;  /* 0x00000000ff827212 */ /* 0x000fe200078e33ff */
[----:B------:R-:W-:Y:S01]  /*1400*/  UIADD3 UR44, UR43, -UR44, URZ ;  /* 0x8000002c2b2c7290 */ /* 0x000fe2000fffe03f */
[----:B------:R-:W-:Y:S01]  /*1410*/  UMOV UR40, URZ ;  /* 0x0000003f00287c82 */ /* 0x000fe20008000000 */
[----:B------:R-:W-:-:S10]  /*1420*/  UMOV UR42, URZ ;  /* 0x0000003f002a7c82 */ /* 0x000fd40008000000 */
.L_x_226:
[----:B------:R-:W0:Y:S01]  /*1430*/  SHFL.IDX PT, R0, R129, RZ, 0x1f ;  /* 0x00001fff81007589 */ /* 0x000e2200000e0000 */
[----:B-1----:R-:W1:Y:S01]  /*1440*/  S2UR UR7, SR_CgaCtaId ;  /* 0x00000000000779c3 */ /* 0x002e620000008800 */
[----:B------:R-:W-:Y:S01]  /*1450*/  UMOV UR6, 0x400 ;  /* 0x0000040000067882 */ /* 0x000fe20000000000 */
[----:B0-----:R-:W-:Y:S01]  /*1460*/  R2UR UR4, R0 ;  /* 0x00000000000472ca */ /* 0x001fe200000e0000 */
[----:B-1----:R-:W-:-:S12]  /*1470*/  ULEA UR6, UR7, UR6, 0x18 ;  /* 0x0000000607067291 */ /* 0x002fd8000f8ec03f */
[----:B------:R-:W-:-:S04]  /*1480*/  ULEA.HI UR5, UR4, UR4, URZ, 0x1 ;  /* 0x0000000404057291 */ /* 0x000fc8000f8f083f */
[----:B------:R-:W-:-:S04]  /*1490*/  ULOP3.LUT UR5, UR5, 0x7fffe, URZ, 0xc0, !UPT ;  /* 0x0007fffe05057892 */ /* 0x000fc8000f8ec03f */
[----:B------:R-:W-:-:S03]  /*14a0*/  UIADD3 UR5, UR4, -UR5, URZ ;  /* 0x8000000504057290 */ /* 0x000fc6000fffe03f */
[----:B------:R-:W-:Y:S01]  /*14b0*/  ULDC UR4, c[0x0][0x28c] ;  /* 0x0000a30000047ab9 */ /* 0x000fe20000000800 */
[----:B------:R-:W-:Y:S01]  /*14c0*/  ULEA UR5, UR5, UR6, 0xd ;  /* 0x0000000605057291 */ /* 0x000fe2000f8e683f */
[----:B------:R-:W-:-:S03]  /*14d0*/  ISETP.LT.AND P0, PT, RZ, UR4, PT ;  /* 0x00000004ff007c0c */ /* 0x000fc6000bf01270 */
[----:B------:R-:W-:-:S04]  /*14e0*/  UIADD3 UR5, UR5, 0x100, URZ ;  /* 0x0000010005057890 */ /* 0x000fc8000fffe03f */
[----:B------:R-:W-:-:S04]  /*14f0*/  USHF.R.U32.HI UR5, URZ, 0x4, UR5 ;  /* 0x000000043f057899 */ /* 0x000fc80008011605 */
[----:B------:R-:W-:-:S04]  /*1500*/  ULOP3.LUT UR5, UR5, 0x3fff, URZ, 0xc0, !UPT ;  /* 0x00003fff05057892 */ /* 0x000fc8000f8ec03f */
[----:B------:R-:W-:Y:S01]  /*1510*/  ULOP3.LUT UR45, UR5, 0x10000, URZ, 0xfc, !UPT ;  /* 0x00010000052d7892 */ /* 0x000fe2000f8efc3f */
[----:B--234-:R-:W-:Y:S11]  /*1520*/  @P0 BRA `(.L_x_17) ;  /* 0x0000000000400947 */ /* 0x01cff60003800000 */
[----:B------:R-:W-:Y:S01]  /*1530*/  MOV R0, 0x0 ;  /* 0x0000000000007802 */ /* 0x000fe20000000f00 */
[----:B------:R-:W-:Y:S01]  /*1540*/  ULDC.64 UR4, c[0x4][0x68] ;  /* 0x01001a0000047ab9 */ /* 0x000fe20000000a00 */
[----:B------:R-:W-:Y:S01]  /*1550*/  ULDC.64 UR6, c[0x4][0x8] ;  /* 0x0100020000067ab9 */ /* 0x000fe20000000a00 */
[----:B------:R-:W-:Y:S01]  /*1560*/  IMAD.U32 R4, RZ, RZ, UR4 ;  /* 0x00000004ff047e24 */ /* 0x000fe2000f8e00ff */
[----:B------:R0:W1:Y:S01]  /*1570*/  LDC.64 R14, c[0x4][R0] ;  /* 0x01000000000e7b82 */ /* 0x0000620000000a00 */
[----:B------:R-:W-:Y:S01]  /*1580*/  IMAD.U32 R5, RZ, RZ, UR5 ;  /* 0x00000005ff057e24 */ /* 0x000fe2000f8e00ff */
[----:B------:R-:W-:Y:S01]  /*1590*/  ULDC.64 UR4, c[0x4][0x70] ;  /* 0x01001c0000047ab9 */ /* 0x000fe20000000a00 */
[----:B------:R-:W-:Y:S02]  /*15a0*/  IMAD.U32 R10, RZ, RZ, UR6 ;  /* 0x00000006ff0a7e24 */ /* 0x000fe4000f8e00ff */
[----:B------:R-:W-:Y:S02]  /*15b0*/  IMAD.U32 R6, RZ, RZ, UR4 ;  /* 0x00000004ff067e24 */ /* 0x000fe4000f8e00ff */
[----:B------:R-:W-:-:S02]  /*15c0*/  IMAD.U32 R7, RZ, RZ, UR5 ;  /* 0x00000005ff077e24 */ /* 0x000fc4000f8e00ff */
[----:B------:R-:W-:Y:S02]  /*15d0*/  IMAD.U32 R11, RZ, RZ, UR7 ;  /* 0x00000007ff0b7e24 */ /* 0x000fe4000f8e00ff */
[----:B------:R-:W-:Y:S02]  /*15e0*/  IMAD.MOV.U32 R8, RZ, RZ, 0x1e1 ;  /* 0x000001e1ff087424 */ /* 0x000fe400078e00ff */
[----:B------:R-:W-:Y:S02]  /*15f0*/  IMAD.MOV.U32 R12, RZ, RZ, 0x1 ;  /* 0x00000001ff0c7424 */ /* 0x000fe400078e00ff */
[----:B0-----:R-:W-:-:S07]  /*1600*/  IMAD.MOV.U32 R13, RZ, RZ, RZ ;  /* 0x000000ffff0d7224 */ /* 0x001fce00078e00ff */
[----:B------:R-:W-:-:S07]  /*1610*/  LEPC R20, `(.L_x_17) ;  /* 0x000000001014794e */ /* 0x000fce0000000000 */
[----:B-1---5:R-:W-:Y:S05]  /*1620*/  CALL.ABS.NOINC R14 ;  /* 0x000000000e007343 */ /* 0x022fea0003c00000 */
.L_x_17:
[----:B------:R-:W-:-:S13]  /*1630*/  ISETP.NE.AND P0, PT, R134, 0x3, PT ;  /* 0x000000038600780c */ /* 0x000fda0003f05270 */
[----:B------:R-:W-:Y:S05]  /*1640*/  @!P0 BRA `(.L_x_18) ;  /* 0x0000000000048947 */ /* 0x000fea0003800000 */
[----:B------:R-:W-:Y:S01]  /*1650*/  BPT.TRAP 0x1 ;  /* 0x000000040000795c */ /* 0x000fe20000300000 */
.L_x_18:
[----:B------:R-:W0:Y:S01]  /*1660*/  S2UR UR5, SR_CgaCtaId ;  /* 0x00000000000579c3 */ /* 0x000e220000008800 */
[----:B------:R-:W-:Y:S01]  /*1670*/  UMOV UR4, 0x400 ;  /* 0x0000040000047882 */ /* 0x000fe20000000000 */
[----:B------:R-:W-:Y:S02]  /*1680*/  IMAD.U32 R0, RZ, RZ, UR40 ;  /* 0x00000028ff007e24 */ /* 0x000fe4000f8e00ff */
[----:B------:R-:W-:-:S03]  /*1690*/  IMAD.U32 R3, RZ, RZ, UR42 ;  /* 0x0000002aff037e24 */ /* 0x000fc6000f8e00ff */
[----:B------:R-:W-:Y:S01]  /*16a0*/  SHF.L.U32 R0, R0, 0x1f, RZ ;  /* 0x0000001f00007819 */ /* 0x000fe200000006ff */
[----:B0-----:R-:W-:-:S06]  /*16b0*/  ULEA UR4, UR5, UR4, 0x18 ;  /* 0x0000000405047291 */ /* 0x001fcc000f8ec03f */
[----:B------:R-:W-:-:S04]  /*16c0*/  IMAD.U32 R6, RZ, RZ, UR4 ;  /* 0x00000004ff067e24 */ /* 0x000fc8000f8e00ff */
[----:B------:R-:W-:-:S04]  /*16d0*/  IMAD R3, R3, 0x8, R6 ;  /* 0x0000000803037824 */ /* 0x000fc800078e0206 */
[----:B------:R0:W1:Y:S01]  /*16e0*/  SYNCS.PHASECHK.TRANS64.TRYWAIT P1, [R3+URZ], R0 ;  /* 0x00000000030075a7 */ /* 0x000062000802017f */
[----:B------:R-:W-:Y:S05]  /*16f0*/  @!P0 BRA `(.L_x_19) ;  /* 0x0000000000048947 */ /* 0x000fea0003800000 */
[----:B------:R-:W-:Y:S01]  /*1700*/  BPT.TRAP 0x1 ;  /* 0x000000040000795c */ /* 0x000fe20000300000 */
.L_x_19:
[----:B------:R-:W-:-:S05]  /*1710*/  IMAD.U32 R4, RZ, RZ, UR44 ;  /* 0x0000002cff047e24 */ /* 0x000fca000f8e00ff */
[----:B------:R-:W-:Y:S01]  /*1720*/  ISETP.GE.AND P2, PT, R4, 0x1, PT ;  /* 0x000000010400780c */ /* 0x000fe20003f46270 */
[----:B-1----:R-:W-:-:S12]  /*1730*/  @P1 BRA `(.L_x_20) ;  /* 0x0000000000081947 */ /* 0x002fd80003800000 */
[----:B------:R-:W1:Y:S02]  /*1740*/  SYNCS.PHASECHK.TRANS64.TRYWAIT P1, [R3+URZ], R0 ;  /* 0x00000000030075a7 */ /* 0x000e64000802017f */
[----:B-1----:R-:W-:Y:S05]  /*1750*/  @!P1 BRA `(.L_x_21) ;  /* 0x0000008400689947 */ /* 0x002fea0003800000 */
.L_x_20:
[----:B------:R-:W-:Y:S05]  /*1760*/  WARPSYNC.ALL ;  /* 0x0000000000007948 */ /* 0x000fea0003800000 */
[----:B------:R-:W-:Y:S01]  /*1770*/  R2UR UR4, R6 ;  /* 0x00000000060472ca */ /* 0x000fe200000e0000 */
[----:B------:R-:W-:Y:S01]  /*1780*/  ULEA UR5, UR42, UR45, 0xb ;  /* 0x0000002d2a057291 */ /* 0x000fe2000f8e583f */
[----:B------:R-:W-:Y:S01]  /*1790*/  WARPGROUP.ARRIVE ;  /* 0x00000000000079c5 */ /* 0x000fe20000000000 */
[----:B------:R-:W-:Y:S01]  /*17a0*/  UMOV UR9, 0x40000040 ;  /* 0x4000004000097882 */ /* 0x000fe20000000000 */
[----:B------:R-:W-:-:S04]  /*17b0*/  UMOV UR11, 0x40000040 ;  /* 0x40000040000b7882 */ /* 0x000fc80000000000 */
[----:B------:R-:W-:-:S05]  /*17c0*/  UMOV UR8, UR5 ;  /* 0x0000000500087c82 */ /* 0x000fca0008000000 */
[----:B------:R-:W-:-:S04]  /*17d0*/  UIADD3 UR4, UR4, 0x10100, URZ ;  /* 0x0001010004047890 */ /* 0x000fc8000fffe03f */
[----:B------:R-:W-:-:S04]  /*17e0*/  USHF.R.U32.HI UR4, URZ, 0x4, UR4 ;  /* 0x000000043f047899 */ /* 0x000fc80008011604 */
[----:B------:R-:W-:-:S04]  /*17f0*/  ULOP3.LUT UR4, UR4, 0x3fff, URZ, 0xc0, !UPT ;  /* 0x00003fff04047892 */ /* 0x000fc8000f8ec03f */
[----:B------:R-:W-:-:S04]  /*1800*/  ULOP3.LUT UR4, UR4, 0x10000, URZ, 0xfc, !UPT ;  /* 0x0001000004047892 */ /* 0x000fc8000f8efc3f */
[----:B------:R-:W-:-:S07]  /*1810*/  UIMAD UR6, UR42, 0xc00, UR4 ;  /* 0x00000c002a0678a4 */ /* 0x000fce000f8e0204 */
[----:B------:R-:W-:Y:S02]  /*1820*/  UMOV UR10, UR6 ;  /* 0x00000006000a7c82 */ /* 0x000fe40008000000 */
[----:B------:R-:W-:Y:S01]  /*1830*/  HGMMA.64x192x16.F32 R24, gdesc[UR8], RZ, !UPT, gsb0 ;  /* 0x02e00000081879f0 */ /* 0x000fe2000c0008ff */
[----:B------:R-:W-:Y:S02]  /*1840*/  UIADD3 UR8, UR5, 0x2, URZ ;  /* 0x0000000205087890 */ /* 0x000fe4000fffe03f */
[----:B------:R-:W-:Y:S01]  /*1850*/  UIADD3 UR10, UR6, 0x2, URZ ;  /* 0x00000002060a7890 */ /* 0x000fe2000fffe03f */
[----:B------:R-:W-:Y:S01]  /*1860*/  UMOV UR9, 0x40000040 ;  /* 0x4000004000097882 */ /* 0x000fe20000000000 */
[----:B------:R-:W-:Y:S01]  /*1870*/  UMOV UR11, 0x40000040 ;  /* 0x40000040000b7882 */ /* 0x000fe20000000000 */
[----:B------:R-:W-:Y:S02]  /*1880*/  WARPGROUP.DEPBAR.LE gsb0, 0x0 ;  /* 0x00008000000079c5 */ /* 0x000fe40000010000 */
[----:B------:R-:W-:-:S12]  /*1890*/  WARPGROUP.ARRIVE ;  /* 0x00000000000079c5 */ /* 0x000fd80000000000 */
[----:B------:R-:W-:Y:S01]  /*18a0*/  HGMMA.64x192x16.F32 R24, gdesc[UR8], R24, gsb0 ;  /* 0x02e00000081879f0 */ /* 0x000fe20008000818 */
        /* <DEDUP_REMOVED lines=41> */
[----:B------:R-:W-:Y:S03]  /*1b40*/  HGMMA.64x192x16.F32 R24, gdesc[UR8], R24, gsb0 ;  /* 0x02e00000081879f0 */ /* 0x000fe60008000818 */
[----:B------:R-:W-:Y:S02]  /*1b50*/  WARPGROUP.DEPBAR.LE gsb0, 0x0 ;  /* 0x00008000000079c5 */ /* 0x000fe40000010000 */
[----:B------:R-:W-:Y:S05]  /*1b60*/  @!P2 BRA `(.L_x_22) ;  /* 0x000000040098a947 */ /* 0x000fea0003800000 */
[----:B------:R-:W-:Y:S01]  /*1b70*/  UIADD3 UR5, UR42, 0x1, URZ ;  /* 0x000000012a057890 */ /* 0x000fe2000fffe03f */
[----:B01----:R-:W-:Y:S02]  /*1b80*/  IMAD.U32 R0, RZ, RZ, UR44 ;  /* 0x0000002cff007e24 */ /* 0x003fe4000f8e00ff */
[----:B------:R-:W-:Y:S01]  /*1b90*/  IMAD.U32 R3, RZ, RZ, UR42 ;  /* 0x0000002aff037e24 */ /* 0x000fe2000f8e00ff */
[----:B------:R-:W-:-:S04]  /*1ba0*/  UISETP.NE.AND UP0, UPT, UR5, 0x2, UPT ;  /* 0x000000020500788c */ /* 0x000fc8000bf05270 */
[----:B------:R-:W-:Y:S02]  /*1bb0*/  USEL UR6, URZ, 0x1, UP0 ;  /* 0x000000013f067887 */ /* 0x000fe40008000000 */
[----:B------:R-:W-:Y:S02]  /*1bc0*/  USEL UR5, UR5, URZ, UP0 ;  /* 0x0000003f05057287 */ /* 0x000fe40008000000 */
[----:B------:R-:W-:-:S06]  /*1bd0*/  ULOP3.LUT UR6, UR40, UR6, URZ, 0x3c, !UPT ;  /* 0x0000000628067292 */ /* 0x000fcc000f8e3c3f */
[----:B------:R-:W-:-:S07]  /*1be0*/  IMAD.U32 R7, RZ, RZ, UR6 ;  /* 0x00000006ff077e24 */ /* 0x000fce000f8e00ff */
.L_x_29:
[----:B------:R-:W-:Y:S05]  /*1bf0*/  @!P0 BRA `(.L_x_23) ;  /* 0x0000000000048947 */ /* 0x000fea0003800000 */
[----:B------:R-:W-:Y:S01]  /*1c00*/  BPT.TRAP 0x1 ;  /* 0x000000040000795c */ /* 0x000fe20000300000 */
.L_x_23:
[----:B------:R-:W0:Y:S01]  /*1c10*/  S2UR UR7, SR_CgaCtaId ;  /* 0x00000000000779c3 */ /* 0x000e220000008800 */
[----:B------:R-:W-:Y:S01]  /*1c20*/  UMOV UR6, 0x400 ;  /* 0x0000040000067882 */ /* 0x000fe20000000000 */
[----:B------:R-:W-:Y:S01]  /*1c30*/  IMAD.U32 R5, RZ, RZ, UR5 ;  /* 0x00000005ff057e24 */ /* 0x000fe2000f8e00ff */
[----:B------:R-:W-:Y:S01]  /*1c40*/  SHF.L.U32 R4, R7, 0x1f, RZ ;  /* 0x0000001f07047819 */ /* 0x000fe200000006ff */
[----:B0-----:R-:W-:-:S06]  /*1c50*/  ULEA UR6, UR7, UR6, 0x18 ;  /* 0x0000000607067291 */ /* 0x001fcc000f8ec03f */
[----:B------:R-:W-:-:S04]  /*1c60*/  IMAD.U32 R6, RZ, RZ, UR6 ;  /* 0x00000006ff067e24 */ /* 0x000fc8000f8e00ff */
[----:B------:R-:W-:-:S04]  /*1c70*/  IMAD R5, R5, 0x8, R6 ;  /* 0x0000000805057824 */ /* 0x000fc800078e0206 */
[----:B------:R0:W1:Y:S01]  /*1c80*/  SYNCS.PHASECHK.TRANS64.TRYWAIT P1, [R5+URZ], R4 ;  /* 0x00000004050075a7 */ /* 0x000062000802017f */
[----:B------:R-:W-:Y:S05]  /*1c90*/  @!P0 BRA `(.L_x_24) ;  /* 0x0000000000048947 */ /* 0x000fea0003800000 */
[----:B------:R-:W-:Y:S01]  /*1ca0*/  BPT.TRAP 0x1 ;  /* 0x000000040000795c */ /* 0x000fe20000300000 */
.L_x_24:
[----:B-1----:R-:W-:Y:S05]  /*1cb0*/  @P1 BRA `(.L_x_25) ;  /* 0x0000000000081947 */ /* 0x002fea0003800000 */
[----:B------:R-:W1:Y:S02]  /*1cc0*/  SYNCS.PHASECHK.TRANS64.TRYWAIT P1, [R5+URZ], R4 ;  /* 0x00000004050075a7 */ /* 0x000e64000802017f */
[----:B-1----:R-:W-:Y:S05]  /*1cd0*/  @!P1 BRA `(.L_x_26) ;  /* 0x00000080001c9947 */ /* 0x002fea0003800000 */
.L_x_25:
[----:B------:R-:W-:Y:S01]  /*1ce0*/  ULEA UR6, UR5, UR45, 0xb ;  /* 0x0000002d05067291 */ /* 0x000fe2000f8e583f */
[----:B------:R-:W-:Y:S01]  /*1cf0*/  WARPGROUP.ARRIVE ;  /* 0x00000000000079c5 */ /* 0x000fe20000000000 */
[----:B------:R-:W-:Y:S01]  /*1d00*/  UIMAD UR7, UR5, 0xc00, UR4 ;  /* 0x00000c00050778a4 */ /* 0x000fe2000f8e0204 */
[----:B------:R-:W-:Y:S01]  /*1d10*/  UMOV UR9, 0x40000040 ;  /* 0x4000004000097882 */ /* 0x000fe20000000000 */
[----:B------:R-:W-:-:S03]  /*1d20*/  UMOV UR11, 0x40000040 ;  /* 0x40000040000b7882 */ /* 0x000fc60000000000 */
[----:B------:R-:W-:Y:S02]  /*1d30*/  UMOV UR8, UR6 ;  /* 0x0000000600087c82 */ /* 0x000fe40008000000 */
[----:B------:R-:W-:Y:S02]  /*1d40*/  UMOV UR10, UR7 ;  /* 0x00000007000a7c82 */ /* 0x000fe40008000000 */
[----:B------:R-:W-:Y:S01]  /*1d50*/  HGMMA.64x192x16.F32 R24, gdesc[UR8], R24, gsb0 ;  /* 0x02e00000081879f0 */ /* 0x000fe20008000818 */
[----:B------:R-:W-:Y:S02]  /*1d60*/  UIADD3 UR8, UR6, 0x2, URZ ;  /* 0x0000000206087890 */ /* 0x000fe4000fffe03f */
[----:B------:R-:W-:Y:S01]  /*1d70*/  UIADD3 UR10, UR7, 0x2, URZ ;  /* 0x00000002070a7890 */ /* 0x000fe2000fffe03f */
[----:B------:R-:W-:Y:S01]  /*1d80*/  UMOV UR9, 0x40000040 ;  /* 0x4000004000097882 */ /* 0x000fe20000000000 */
[----:B------:R-:W-:Y:S01]  /*1d90*/  UMOV UR11, 0x40000040 ;  /* 0x40000040000b7882 */ /* 0x000fe20000000000 */
[----:B------:R-:W-:-:S02]  /*1da0*/  WARPGROUP.DEPBAR.LE gsb0, 0x0 ;  /* 0x00008000000079c5 */ /* 0x000fc40000010000 */
        /* <DEDUP_REMOVED lines=46> */
[----:B------:R-:W-:Y:S01]  /*2090*/  BPT.TRAP 0x1 ;  /* 0x000000040000795c */ /* 0x000fe20000300000 */
.L_x_27:
[----:B------:R-:W-:-:S13]  /*20a0*/  ISETP.NE.AND P1, PT, R22, RZ, PT ;  /* 0x000000ff1600720c */ /* 0x000fda0003f25270 */
[----:B01----:R-:W-:-:S04]  /*20b0*/  @P1 IMAD R4, R3, 0x8, R6 ;  /* 0x0000000803041824 */ /* 0x003fc800078e0206 */
[----:B------:R-:W-:-:S05]  /*20c0*/  @P1 VIADD R4, R4, 0x10 ;  /* 0x0000001004041836 */ /* 0x000fca0000000000 */
[----:B------:R-:W-:-:S04]  /*20d0*/  @P1 PRMT R4, R19, 0x654, R4 ;  /* 0x0000065413041816 */ /* 0x000fc80000000004 */
[----:B------:R0:W-:Y:S01]  /*20e0*/  @P1 SYNCS.ARRIVE.TRANS64.RED.A1T0 RZ, [R4+URZ], RZ ;  /* 0x000000ff04ff19a7 */ /* 0x0001e2000810043f */
[----:B------:R-:W-:-:S13]  /*20f0*/  ISETP.GT.U32.AND P1, PT, R18, 0x1, PT ;  /* 0x000000011200780c */ /* 0x000fda0003f24070 */
[----:B0-----:R-:W-:Y:S05]  /*2100*/  @P1 BRA `(.L_x_28) ;  /* 0x0000000000041947 */ /* 0x001fea0003800000 */
[----:B------:R-:W-:Y:S01]  /*2110*/  BPT.TRAP 0x1 ;  /* 0x000000040000795c */ /* 0x000fe20000300000 */
.L_x_28:
[----:B------:R-:W-:Y:S01]  /*2120*/  UIADD3 UR5, UR5, 0x1, URZ ;  /* 0x0000000105057890 */ /* 0x000fe2000fffe03f */
[C---:B------:R-:W-:Y:S01]  /*2130*/  ISETP.GT.AND P2, PT, R0.reuse, 0x1, PT ;  /* 0x000000010000780c */ /* 0x040fe20003f44270 */
[----:B------:R-:W-:Y:S02]  /*2140*/  VIADD R3, R3, 0x1 ;  /* 0x0000000103037836 */ /* 0x000fe40000000000 */
[----:B------:R-:W-:Y:S01]  /*2150*/  UISETP.NE.AND UP0, UPT, UR5, 0x2, UPT ;  /* 0x000000020500788c */ /* 0x000fe2000bf05270 */
[----:B------:R-:W-:Y:S02]  /*2160*/  VIADD R0, R0, 0xffffffff ;  /* 0xffffffff00007836 */ /* 0x000fe40000000000 */
[C---:B------:R-:W-:Y:S01]  /*2170*/  ISETP.NE.AND P1, PT, R3.reuse, 0x2, PT ;  /* 0x000000020300780c */ /* 0x040fe20003f25270 */
[----:B------:R-:W-:Y:S02]  /*2180*/  USEL UR6, URZ, 0x1, UP0 ;  /* 0x000000013f067887 */ /* 0x000fe40008000000 */
[----:B------:R-:W-:Y:S01]  /*2190*/  USEL UR5, UR5, URZ, UP0 ;  /* 0x0000003f05057287 */ /* 0x000fe20008000000 */
[----:B------:R-:W-:-:S03]  /*21a0*/  SEL R3, R3, RZ, P1 ;  /* 0x000000ff03037207 */ /* 0x000fc60000800000 */
[----:B------:R-:W-:Y:S01]  /*21b0*/  LOP3.LUT R7, R7, UR6, RZ, 0x3c, !PT ;  /* 0x0000000607077c12 */ /* 0x000fe2000f8e3cff */
[----:B------:R-:W-:Y:S07]  /*21c0*/  @P2 BRA `(.L_x_29) ;  /* 0xfffffff800882947 */ /* 0x000fee000383ffff */
.L_x_22:
[----:B01----:R-:W0:Y:S02]  /*21d0*/  LDC R0, c[0x0][0x28c] ;  /* 0x0000a300ff007b82 */ /* 0x003e240000000800 */
[----:B0-----:R-:W-:-:S13]  /*21e0*/  ISETP.GE.AND P1, PT, R0, 0x1, PT ;  /* 0x000000010000780c */ /* 0x001fda0003f26270 */
[----:B------:R-:W-:Y:S05]  /*21f0*/  @!P1 BRA `(.L_x_30) ;  /* 0x0000000000389947 */ /* 0x000fea0003800000 */
[----:B------:R-:W-:Y:S05]  /*2200*/  @!P0 BRA `(.L_x_31) ;  /* 0x0000000000048947 */ /* 0x000fea0003800000 */
[----:B------:R-:W-:Y:S01]  /*2210*/  BPT.TRAP 0x1 ;  /* 0x000000040000795c */ /* 0x000fe20000300000 */
.L_x_31:
[----:B------:R-:W-:-:S13]  /*2220*/  ISETP.NE.AND P0, PT, R22, RZ, PT ;  /* 0x000000ff1600720c */ /* 0x000fda0003f05270 */
[----:B------:R-:W-:-:S05]  /*2230*/  VOTEU.ANY UP0, P0 ;  /* 0x00000000003f7886 */ /* 0x000fca0000000100 */
[----:B------:R-:W-:-:S06]  /*2240*/  @UP0 UIADD3 UR4, UR44, UR42, URZ ;  /* 0x0000002a2c040290 */ /* 0x000fcc000fffe03f */
[----:B------:R-:W-:-:S04]  /*2250*/  IMAD.U32 R0, RZ, RZ, UR4 ;  /* 0x00000004ff007e24 */ /* 0x000fc8000f8e00ff */
[----:B------:R-:W-:-:S05]  /*2260*/  @P0 IMAD.SHL.U32 R0, R0, 0x8, RZ ;  /* 0x0000000800000824 */ /* 0x000fca00078e00ff */
[----:B------:R-:W-:-:S04]  /*2270*/  @P0 LOP3.LUT R0, R0, 0x8, RZ, 0xc0, !PT ;  /* 0x0000000800000812 */ /* 0x000fc800078ec0ff */
[----:B------:R-:W-:-:S04]  /*2280*/  @P0 IADD3 R0, R6, 0x10, R0 ;  /* 0x0000001006000810 */ /* 0x000fc80007ffe000 */
[----:B------:R-:W-:-:S04]  /*2290*/  @P0 PRMT R0, R19, 0x654, R0 ;  /* 0x0000065413000816 */ /* 0x000fc80000000000 */
[----:B------:R0:W-:Y:S01]  /*22a0*/  @P0 SYNCS.ARRIVE.TRANS64.RED.A1T0 RZ, [R0+URZ], RZ ;  /* 0x000000ff00ff09a7 */ /* 0x0001e2000810043f */
[----:B------:R-:W-:-:S13]  /*22b0*/  ISETP.GT.U32.AND P0, PT, R18, 0x1, PT ;  /* 0x000000011200780c */ /* 0x000fda0003f04070 */
[----:B0-----:R-:W-:Y:S05]  /*22c0*/  @P0 BRA `(.L_x_30) ;  /* 0x0000000000040947 */ /* 0x001fea0003800000 */
[----:B------:R-:W-:Y:S01]  /*22d0*/  BPT.TRAP 0x1 ;  /* 0x000000040000795c */ /* 0x000fe20000300000 */
.L_x_30:
[----:B------:R-:W-:Y:S01]  /*22e0*/  UIADD3 UR42, UR43, UR42, URZ ;  /* 0x0000002a2b2a7290 */ /* 0x000fe2000fffe03f */
[----:B------:R-:W-:Y:S01]  /*22f0*/  IMAD R3, R132, 0xc0, RZ ;  /* 0x000000c084037824 */ /* 0x000fe200078e02ff */
[----:B------:R-:W-:Y:S01]  /*2300*/  ULDC UR10, c[0x0][0x288] ;  /* 0x0000a200000a7ab9 */ /* 0x000fe20000000800 */
[----:B------:R-:W-:Y:S01]  /*2310*/  SHF.R.S32.HI R9, RZ, 0x1f, R23 ;  /* 0x0000001fff097819 */ /* 0x000fe20000011417 */
[----:B------:R-:W-:Y:S01]  /*2320*/  USHF.R.U32.HI UR4, URZ, 0x1, UR42 ;  /* 0x000000013f047899 */ /* 0x000fe2000801162a */
[----:B------:R-:W-:Y:S01]  /*2330*/  IMAD.SHL.U32 R8, R133, 0x80, RZ ;  /* 0x0000008085087824 */ /* 0x000fe200078e00ff */
[C---:B------:R-:W-:Y:S01]  /*2340*/  LOP3.LUT R10, R3.reuse, 0x6, R128, 0xf8, !PT ;  /* 0x00000006030a7812 */ /* 0x040fe200078ef880 */
[----:B------:R-:W-:Y:S01]  /*2350*/  ULDC.64 UR6, c[0x0][0x5d0] ;  /* 0x0001740000067ab9 */ /* 0x000fe20000000a00 */
[----:B------:R-:W-:Y:S01]  /*2360*/  ULOP3.LUT UR4, UR4, 0x1, URZ, 0xc0, !UPT ;  /* 0x0000000104047892 */ /* 0x000fe2000f8ec03f */
[----:B------:R-:W-:Y:S01]  /*2370*/  ISETP.GE.AND P0, PT, R3, UR10, PT ;  /* 0x0000000a03007c0c */ /* 0x000fe2000bf06270 */
[----:B------:R-:W-:Y:S01]  /*2380*/  ULDC UR11, c[0x0][0x284] ;  /* 0x0000a100000b7ab9 */ /* 0x000fe20000000800 */
[----:B------:R-:W-:Y:S01]  /*2390*/  SHF.R.S32.HI R11, RZ, 0x1f, R10 ;  /* 0x0000001fff0b7819 */ /* 0x000fe2000001140a */
[----:B------:R-:W-:Y:S01]  /*23a0*/  IMAD R0, R9, UR6, RZ ;  /* 0x0000000609007c24 */ /* 0x000fe2000f8e02ff */
[----:B------:R-:W-:Y:S01]  /*23b0*/  UISETP.GT.U32.AND UP1, UPT, UR42, 0x1, UPT ;  /* 0x000000012a00788c */ /* 0x000fe2000bf24070 */
[----:B------:R-:W-:Y:S01]  /*23c0*/  ISETP.GE.OR P0, PT, R8, UR11, P0 ;  /* 0x0000000b08007c0c */ /* 0x000fe20008706670 */
[----:B------:R-:W-:Y:S01]  /*23d0*/  UISETP.NE.U32.AND UP0, UPT, UR4, 0x1, UPT ;  /* 0x000000010400788c */ /* 0x000fe2000bf05070 */
[C---:B------:R-:W-:Y:S01]  /*23e0*/  IMAD R7, R23.reuse, UR7, R0 ;  /* 0x0000000717077c24 */ /* 0x040fe2000f8e0200 */
[----:B------:R-:W-:Y:S01]  /*23f0*/  UISETP.LT.U32.AND UP1, UPT, UR43, 0x2, UP1 ;  /* 0x000000022b00788c */ /* 0x000fe20008f21070 */
[----:B------:R-:W-:Y:S01]  /*2400*/  IMAD.WIDE.U32 R4, R23, UR6, R10 ;  /* 0x0000000617047c25 */ /* 0x000fe2000f8e000a */
[----:B------:R-:W-:Y:S01]  /*2410*/  UISETP.GT.U32.AND UP0, UPT, UR43, 0x1, !UP0 ;  /* 0x000000012b00788c */ /* 0x000fe2000c704070 */
[----:B------:R-:W-:-:S02]  /*2420*/  ULDC.64 UR8, c[0x0][0x5c8] ;  /* 0x0001720000087ab9 */ /* 0x000fc40000000a00 */
[----:B------:R-:W-:Y:S01]  /*2430*/  IMAD.WIDE R136, R133, 0x80, R120 ;  /* 0x0000008085887825 */ /* 0x000fe200078e0278 */
[----:B------:R-:W-:Y:S02]  /*2440*/  USEL UR5, URZ, 0x1, !UP1 ;  /* 0x000000013f057887 */ /* 0x000fe4000c800000 */
[----:B------:R-:W-:Y:S01]  /*2450*/  USEL UR4, URZ, 0x1, !UP0 ;  /* 0x000000013f047887 */ /* 0x000fe2000c000000 */
[----:B------:R-:W-:Y:S01]  /*2460*/  IMAD.IADD R5, R5, 0x1, R7 ;  /* 0x0000000105057824 */ /* 0x000fe200078e0207 */
[----:B------:R-:W-:Y:S01]  /*2470*/  ULOP3.LUT UR42, UR42, 0x1, URZ, 0xc0, !UPT ;  /* 0x000000012a2a7892 */ /* 0x000fe2000f8ec03f */
[----:B------:R-:W-:Y:S01]  /*2480*/  IMAD R7, R137, UR8, RZ ;  /* 0x0000000889077c24 */ /* 0x000fe2000f8e02ff */
[----:B------:R-:W-:Y:S01]  /*2490*/  ULOP3.LUT UR40, UR4, UR40, UR5, 0x96, !UPT ;  /* 0x0000002804287292 */ /* 0x000fe2000f8e9605 */
[----:B------:R-:W-:-:S04]  /*24a0*/  IMAD.WIDE.U32 R138, R136, UR8, R4 ;  /* 0x00000008888a7c25 */ /* 0x000fc8000f8e0004 */
[----:B------:R-:W-:Y:S02]  /*24b0*/  IMAD R7, R136, UR9, R7 ;  /* 0x0000000988077c24 */ /* 0x000fe4000f8e0207 */
[----:B------:R-:W-:Y:S01]  /*24c0*/  IMAD.MOV.U32 R0, RZ, RZ, -0x1 ;  /* 0xffffffffff007424 */ /* 0x000fe200078e00ff */
[----:B------:R-:W-:Y:S06]  /*24d0*/  @P0 BRA `(.L_x_32) ;  /* 0x0000005c00500947 */ /* 0x000fec0003800000 */
[----:B-----5:R-:W-:Y:S01]  /*24e0*/  FSETP.NEU.AND P0, PT, R123, RZ, PT ;  /* 0x000000ff7b00720b */ /* 0x020fe20003f0d000 */
[----:B------:R-:W-:Y:S01]  /*24f0*/  IMAD.IADD R3, R124, 0x1, -R3 ;  /* 0x000000017c037824 */ /* 0x000fe200078e0a03 */
[----:B------:R-:W-:Y:S01]  /*2500*/  BSSY B0, `(.L_x_32) ;  /* 0x00005d1000007945 */ /* 0x000fe20003800000 */
[----:B------:R-:W-:Y:S02]  /*2510*/  IMAD.IADD R8, R131, 0x1, -R8 ;  /* 0x0000000183087824 */ /* 0x000fe400078e0a08 */
[----:B------:R-:W-:Y:S01]  /*2520*/  IMAD.IADD R145, R139, 0x1, R7 ;  /* 0x000000018b917824 */ /* 0x000fe200078e0207 */
[----:B------:R-:W-:-:S04]  /*2530*/  ISETP.GT.AND P2, PT, R3, RZ, PT ;  /* 0x000000ff0300720c */ /* 0x000fc80003f44270 */
[----:B------:R-:W-:-:S03]  /*2540*/  ISETP.GT.AND P1, PT, R8, RZ, P2 ;  /* 0x000000ff0800720c */ /* 0x000fc60001724270 */
[----:B------:R-:W-:Y:S10]  /*2550*/  @!P0 BRA `(.L_x_33) ;  /* 0x0000004000548947 */ /* 0x000ff40003800000 */
[----:B------:R-:W0:Y:S01]  /*2560*/  LDC.64 R12, c[0x0][0x5b8] ;  /* 0x00016e00ff0c7b82 */ /* 0x000e220000000a00 */
[----:B------:R-:W-:-:S07]  /*2570*/  ULDC.64 UR4, c[0x0][0x5c0] ;  /* 0x0001700000047ab9 */ /* 0x000fce0000000a00 */
[----:B------:R-:W1:Y:S08]  /*2580*/  LDC.64 R142, c[0x0][0x5b0] ;  /* 0x00016c00ff8e7b82 */ /* 0x000e700000000a00 */
[----:B------:R-:W2:Y:S01]  /*2590*/  LDC.64 R14, c[0x0][0x5a8] ;  /* 0x00016a00ff0e7b82 */ /* 0x000ea20000000a00 */
[-C--:B0-----:R-:W-:Y:S02]  /*25a0*/  IMAD R4, R9, R12.reuse, RZ ;  /* 0x0000000c09047224 */ /* 0x081fe400078e02ff */
[----:B------:R-:W-:-:S04]  /*25b0*/  IMAD.WIDE.U32 R140, R23, R12, R10 ;  /* 0x0000000c178c7225 */ /* 0x000fc800078e000a */
[----:B------:R-:W-:Y:S02]  /*25c0*/  IMAD R135, R23, R13, R4 ;  /* 0x0000000d17877224 */ /* 0x000fe400078e0204 */
[-C--:B-1----:R-:W-:Y:S02]  /*25d0*/  IMAD R4, R137, R142.reuse, RZ ;  /* 0x0000008e89047224 */ /* 0x082fe400078e02ff */
[----:B------:R-:W-:Y:S02]  /*25e0*/  IMAD.IADD R21, R141, 0x1, R135 ;  /* 0x000000018d157824 */ /* 0x000fe400078e0287 */
[----:B------:R-:W-:Y:S02]  /*25f0*/  IMAD.MOV.U32 R20, RZ, RZ, R140 ;  /* 0x000000ffff147224 */ /* 0x000fe400078e008c */
[C---:B------:R-:W-:Y:S02]  /*2600*/  IMAD R13, R136.reuse, R143, R4 ;  /* 0x0000008f880d7224 */ /* 0x040fe400078e0204 */
[----:B------:R-:W-:-:S04]  /*2610*/  IMAD.WIDE.U32 R4, R136, R142, R20 ;  /* 0x0000008e88047225 */ /* 0x000fc800078e0014 */
[----:B------:R-:W-:Y:S01]  /*2620*/  IMAD.IADD R5, R5, 0x1, R13 ;  /* 0x0000000105057824 */ /* 0x000fe200078e020d */
[----:B--2---:R-:W-:-:S04]  /*2630*/  LEA R6, P0, R4, R14, 0x1 ;  /* 0x0000000e04067211 */ /* 0x004fc800078008ff */
[----:B------:R-:W-:-:S05]  /*2640*/  LEA.HI.X R7, R4, R15, R5, 0x1, P0 ;  /* 0x0000000f04077211 */ /* 0x000fca00000f0c05 */
[----:B------:R0:W2:Y:S01]  /*2650*/  @P1 LDG.E.LTC128B.U16 R9, desc[UR36][R6.64] ;  /* 0x0000002406091981 */ /* 0x0000a2000c1e1520 */
[----:B------:R-:W-:Y:S01]  /*2660*/  IMAD.WIDE.U32 R132, R136, R142, R10 ;  /* 0x0000008e88847225 */ /* 0x000fe200078e000a */
[----:B------:R-:W-:Y:S03]  /*2670*/  BSSY B1, `(.L_x_34) ;  /* 0x0000013000017945 */ /* 0x000fe60003800000 */
[----:B------:R-:W-:Y:S02]  /*2680*/  IMAD.IADD R133, R13, 0x1, R133 ;  /* 0x000000010d857824 */ /* 0x000fe400078e0285 */
[----:B------:R-:W-:-:S04]  /*2690*/  IMAD.WIDE.U32 R132, R23, R12, R132 ;  /* 0x0000000c17847225 */ /* 0x000fc800078e0084 */
[----:B0-----:R-:W-:Y:S01]  /*26a0*/  IMAD.IADD R7, R135, 0x1, R133 ;  /* 0x0000000187077824 */ /* 0x001fe200078e0285 */
[----:B------:R-:W-:Y:S02]  /*26b0*/  LEA R6, P4, R132, R14, 0x1 ;  /* 0x0000000e84067211 */ /* 0x000fe400078808ff */
[----:B------:R-:W-:Y:S02]  /*26c0*/  SHF.L.U64.HI R133, R142, 0x3, R143 ;  /* 0x000000038e857819 */ /* 0x000fe4000001028f */
[----:B------:R-:W-:Y:S01]  /*26d0*/  LEA.HI.X R7, R132, R15, R7, 0x1, P4 ;  /* 0x0000000f84077211 */ /* 0x000fe200020f0c07 */
[----:B------:R-:W-:Y:S02]  /*26e0*/  IMAD.SHL.U32 R132, R142, 0x8, RZ ;  /* 0x000000088e847824 */ /* 0x000fe400078e00ff */
[----:B--2---:R-:W-:-:S05]  /*26f0*/  HADD2.F32 R4, -RZ, R9.H0_H0 ;  /* 0x20000009ff047230 */ /* 0x004fca0000004100 */
[----:B------:R-:W-:Y:S01]  /*2700*/  FMUL R5, R4, R123 ;  /* 0x0000007b04057220 */ /* 0x000fe20000400000 */
[----:B------:R-:W-:-:S03]  /*2710*/  LEA R4, P0, R138, UR4, 0x1 ;  /* 0x000000048a047c11 */ /* 0x000fc6000f8008ff */
[----:B------:R-:W-:Y:S01]  /*2720*/  FFMA R24, R24, R122, R5 ;  /* 0x0000007a18187223 */ /* 0x000fe20000000005 */
[----:B------:R-:W-:Y:S02]  /*2730*/  LEA.HI.X R5, R138, UR5, R145, 0x1, P0 ;  /* 0x000000058a057c11 */ /* 0x000fe400080f0c91 */
[----:B------:R-:W-:Y:S02]  /*2740*/  ISETP.GT.AND P0, PT, R3, 0x1, PT ;  /* 0x000000010300780c */ /* 0x000fe40003f04270 */
[----:B------:R-:W-:Y:S02]  /*2750*/  F2FP.F16.F32.PACK_AB R24, RZ, R24 ;  /* 0x00000018ff18723e */ /* 0x000fe400000000ff */
[----:B------:R-:W-:-:S03]  /*2760*/  ISETP.GT.AND P3, PT, R8, RZ, P0 ;  /* 0x000000ff0800720c */ /* 0x000fc60000764270 */
[----:B------:R0:W-:Y:S10]  /*2770*/  @P1 STG.E.U16 desc[UR36][R4.64], R24 ;  /* 0x0000001804001986 */ /* 0x0001f4000c101524 */
[----:B------:R-:W-:Y:S05]  /*2780*/  @!P3 BRA `(.L_x_35) ;  /* 0x000000000004b947 */ /* 0x000fea0003800000 */
[----:B------:R1:W5:Y:S02]  /*2790*/  LDG.E.LTC128B.U16 R9, desc[UR36][R6.64+0x2] ;  /* 0x0000022406097981 */ /* 0x000364000c1e1520 */
.L_x_35:
[----:B------:R-:W-:Y:S05]  /*27a0*/  BSYNC B1 ;  /* 0x0000000000017941 */ /* 0x000fea0003800000 */
.L_x_34:
[----:B-----5:R-:W-:Y:S01]  /*27b0*/  HADD2.F32 R20, -RZ, R9.H0_H0 ;  /* 0x20000009ff147230 */ /* 0x020fe20000004100 */
[----:B------:R-:W-:Y:S01]  /*27c0*/  ISETP.GT.AND P2, PT, R8, 0x8, P2 ;  /* 0x000000080800780c */ /* 0x000fe20001744270 */
[----:B------:R-:W-:-:S04]  /*27d0*/  IMAD.WIDE.U32 R132, R136, R142, R132 ;  /* 0x0000008e88847225 */ /* 0x000fc800078e0084 */
[----:B------:R-:W-:Y:S01]  /*27e0*/  FMUL R20, R20, R123 ;  /* 0x0000007b14147220 */ /* 0x000fe20000400000 */
[--C-:B------:R-:W-:Y:S01]  /*27f0*/  IMAD.IADD R13, R13, 0x1, R133.reuse ;  /* 0x000000010d0d7824 */ /* 0x100fe200078e0285 */
[----:B------:R-:W-:Y:S02]  /*2800*/  IADD3 R140, P1, R140, R132, RZ ;  /* 0x000000848c8c7210 */ /* 0x000fe40007f3e0ff */
[----:B------:R-:W-:Y:S01]  /*2810*/  FFMA R25, R25, R122, R20 ;  /* 0x0000007a19197223 */ /* 0x000fe20000000014 */
[----:B------:R-:W-:Y:S02]  /*2820*/  PRMT R133, R9, 0x7610, R133 ;  /* 0x0000761009857816 */ /* 0x000fe40000000085 */
[----:B------:R-:W-:Y:S01]  /*2830*/  IMAD.X R21, R13, 0x1, R21, P1 ;  /* 0x000000010d157824 */ /* 0x000fe200008e0615 */
[----:B------:R-:W-:Y:S02]  /*2840*/  LEA R20, P1, R140, R14, 0x1 ;  /* 0x0000000e8c147211 */ /* 0x000fe400078208ff */
[----:B------:R-:W-:-:S02]  /*2850*/  F2FP.F16.F32.PACK_AB R25, RZ, R25 ;  /* 0x00000019ff19723e */ /* 0x000fc400000000ff */
[----:B------:R-:W-:-:S03]  /*2860*/  LEA.HI.X R21, R140, R15, R21, 0x1, P1 ;  /* 0x0000000f8c157211 */ /* 0x000fc600008f0c15 */
[----:B------:R2:W-:Y:S04]  /*2870*/  @P3 STG.E.U16 desc[UR36][R4.64+0x2], R25 ;  /* 0x0000021904003986 */ /* 0x0005e8000c101524 */
[----:B------:R-:W3:Y:S01]  /*2880*/  @P2 LDG.E.LTC128B.U16 R133, desc[UR36][R20.64] ;  /* 0x0000002414852981 */ /* 0x000ee2000c1e1520 */
[----:B0-----:R-:W-:Y:S01]  /*2890*/  IADD3 R24, P1, R10, R132, RZ ;  /* 0x000000840a187210 */ /* 0x001fe20007f3e0ff */
[----:B------:R-:W-:Y:S01]  /*28a0*/  BSSY B1, `(.L_x_36) ;  /* 0x0000011000017945 */ /* 0x000fe20003800000 */
[----:B------:R-:W-:-:S03]  /*28b0*/  ISETP.GT.AND P0, PT, R8, 0x8, P0 ;  /* 0x000000080800780c */ /* 0x000fc60000704270 */
[----:B--2---:R-:W-:Y:S01]  /*28c0*/  IMAD.X R25, R11, 0x1, R13, P1 ;  /* 0x000000010b197824 */ /* 0x004fe200008e060d */
[----:B------:R-:W-:Y:S01]  /*28d0*/  SHF.L.U64.HI R13, R127, 0x1, R126 ;  /* 0x000000017f0d7819 */ /* 0x000fe2000001027e */
[----:B------:R-:W-:Y:S01]  /*28e0*/  IMAD.WIDE.U32 R24, R23, R12, R24 ;  /* 0x0000000c17187225 */ /* 0x000fe200078e0018 */
[----:B------:R-:W-:-:S03]  /*28f0*/  LEA R12, P1, R127, R4, 0x1 ;  /* 0x000000047f0c7211 */ /* 0x000fc600078208ff */
[----:B------:R-:W-:Y:S02]  /*2900*/  IMAD.IADD R11, R135, 0x1, R25 ;  /* 0x00000001870b7824 */ /* 0x000fe400078e0219 */
[----:B------:R-:W-:Y:S02]  /*2910*/  IMAD.X R13, R13, 0x1, R5, P1 ;  /* 0x000000010d0d7824 */ /* 0x000fe400008e0605 */
[----:B---3--:R-:W-:-:S05]  /*2920*/  HADD2.F32 R10, -RZ, R133.H0_H0 ;  /* 0x20000085ff0a7230 */ /* 0x008fca0000004100 */
[----:B------:R-:W-:Y:S01]  /*2930*/  FMUL R9, R10, R123 ;  /* 0x0000007b0a097220 */ /* 0x000fe20000400000 */
[----:B------:R-:W-:-:S03]  /*2940*/  LEA R10, P3, R24, R14, 0x1 ;  /* 0x0000000e180a7211 */ /* 0x000fc600078608ff */
[----:B------:R-:W-:Y:S01]  /*2950*/  FFMA R9, R26, R122, R9 ;  /* 0x0000007a1a097223 */ /* 0x000fe20000000009 */
[----:B------:R-:W-:-:S04]  /*2960*/  LEA.HI.X R11, R24, R15, R11, 0x1, P3 ;  /* 0x0000000f180b7211 */ /* 0x000fc800018f0c0b */
[----:B------:R-:W-:-:S05]  /*2970*/  F2FP.F16.F32.PACK_AB R9, RZ, R9 ;  /* 0x00000009ff09723e */ /* 0x000fca00000000ff */
[----:B------:R0:W-:Y:S01]  /*2980*/  @P2 STG.E.U16 desc[UR36][R12.64], R9 ;  /* 0x000000090c002986 */ /* 0x0001e2000c101524 */
[----:B------:R-:W-:Y:S05]  /*2990*/  @!P0 BRA `(.L_x_37) ;  /* 0x0000000000048947 */ /* 0x000fea0003800000 */
[----:B------:R2:W5:Y:S02]  /*29a0*/  LDG.E.LTC128B.U16 R133, desc[UR36][R10.64+0x2] ;  /* 0x000002240a857981 */ /* 0x000564000c1e1520 */
.L_x_37:
[----:B------:R-:W-:Y:S05]  /*29b0*/  BSYNC B1 ;  /* 0x0000000000017941 */ /* 0x000fea0003800000 */
.L_x_36:
[----:B-----5:R-:W-:Y:S01]  /*29c0*/  HADD2.F32 R14, -RZ, R133.H0_H0 ;  /* 0x20000085ff0e7230 */ /* 0x020fe20000004100 */
[----:B------:R-:W-:Y:S01]  /*29d0*/  ISETP.GT.AND P1, PT, R3, 0x8, PT ;  /* 0x000000080300780c */ /* 0x000fe20003f24270 */
[----:B------:R-:W-:Y:S03]  /*29e0*/  BSSY B1, `(.L_x_38) ;  /* 0x0000008000017945 */ /* 0x000fe60003800000 */
[----:B------:R-:W-:Y:S01]  /*29f0*/  FMUL R14, R14, R123 ;  /* 0x0000007b0e0e7220 */ /* 0x000fe20000400000 */
[----:B------:R-:W-:-:S03]  /*2a00*/  ISETP.GT.AND P2, PT, R8, RZ, P1 ;  /* 0x000000ff0800720c */ /* 0x000fc60000f44270 */
[----:B------:R-:W-:-:S05]  /*2a10*/  FFMA R14, R27, R122, R14 ;  /* 0x0000007a1b0e7223 */ /* 0x000fca000000000e */
[----:B------:R-:W-:-:S05]  /*2a20*/  F2FP.F16.F32.PACK_AB R14, RZ, R14 ;  /* 0x0000000eff0e723e */ /* 0x000fca00000000ff */
[----:B------:R3:W-:Y:S01]  /*2a30*/  @P0 STG.E.U16 desc[UR36][R12.64+0x2], R14 ;  /* 0x0000020e0c000986 */ /* 0x0007e2000c101524 */
[----:B------:R-:W-:Y:S05]  /*2a40*/  @!P2 BRA `(.L_x_39) ;  /* 0x000000000004a947 */ /* 0x000fea0003800000 */
[----:B------:R4:W5:Y:S02]  /*2a50*/  LDG.E.LTC128B.U16 R133, desc[UR36][R6.64+0x10] ;  /* 0x0000102406857981 */ /* 0x000964000c1e1520 */
.L_x_39:
[----:B------:R-:W-:Y:S05]  /*2a60*/  BSYNC B1 ;  /* 0x0000000000017941 */ /* 0x000fea0003800000 */
.L_x_38:
[----:B---3-5:R-:W-:Y:S01]  /*2a70*/  HADD2.F32 R14, -RZ, R133.H0_H0 ;  /* 0x20000085ff0e7230 */ /* 0x028fe20000004100 */
[----:B------:R-:W-:Y:S01]  /*2a80*/  ISETP.GT.AND P0, PT, R3, 0x9, PT ;  /* 0x000000090300780c */ /* 0x000fe20003f04270 */
[----:B------:R-:W-:Y:S03]  /*2a90*/  BSSY B1, `(.L_x_40) ;  /* 0x0000008000017945 */ /* 0x000fe60003800000 */
[----:B0-----:R-:W-:Y:S01]  /*2aa0*/  FMUL R9, R14, R123 ;  /* 0x0000007b0e097220 */ /* 0x001fe20000400000 */
[----:B------:R-:W-:-:S03]  /*2ab0*/  ISETP.GT.AND P3, PT, R8, RZ, P0 ;  /* 0x000000ff0800720c */ /* 0x000fc60000764270 */
[----:B------:R-:W-:-:S05]  /*2ac0*/  FFMA R9, R28, R122, R9 ;  /* 0x0000007a1c097223 */ /* 0x000fca0000000009 */
[----:B------:R-:W-:-:S05]  /*2ad0*/  F2FP.F16.F32.PACK_AB R9, RZ, R9 ;  /* 0x00000009ff09723e */ /* 0x000fca00000000ff */
[----:B------:R0:W-:Y:S01]  /*2ae0*/  @P2 STG.E.U16 desc[UR36][R4.64+0x10], R9 ;  /* 0x0000100904002986 */ /* 0x0001e2000c101524 */
[----:B------:R-:W-:Y:S05]  /*2af0*/  @!P3 BRA `(.L_x_41) ;  /* 0x000000000004b947 */ /* 0x000fea0003800000 */
[----:B------:R3:W5:Y:S02]  /*2b00*/  LDG.E.LTC128B.U16 R133, desc[UR36][R6.64+0x12] ;  /* 0x0000122406857981 */ /* 0x000764000c1e1520 */
.L_x_41:
[----:B------:R-:W-:Y:S05]  /*2b10*/  BSYNC B1 ;  /* 0x0000000000017941 */ /* 0x000fea0003800000 */
.L_x_40:
[----:B-----5:R-:W-:Y:S01]  /*2b20*/  HADD2.F32 R14, -RZ, R133.H0_H0 ;  /* 0x20000085ff0e7230 */ /* 0x020fe20000004100 */
[----:B------:R-:W-:Y:S01]  /*2b30*/  ISETP.GT.AND P1, PT, R8, 0x8, P1 ;  /* 0x000000080800780c */ /* 0x000fe20000f24270 */
[----:B------:R-:W-:Y:S03]  /*2b40*/  BSSY B1, `(.L_x_42) ;  /* 0x0000007000017945 */ /* 0x000fe60003800000 */
[----:B------:R-:W-:-:S04]  /*2b50*/  FMUL R14, R14, R123 ;  /* 0x0000007b0e0e7220 */ /* 0x000fc80000400000 */
[----:B------:R-:W-:-:S05]  /*2b60*/  FFMA R14, R29, R122, R14 ;  /* 0x0000007a1d0e7223 */ /* 0x000fca000000000e */
[----:B------:R-:W-:-:S05]  /*2b70*/  F2FP.F16.F32.PACK_AB R14, RZ, R14 ;  /* 0x0000000eff0e723e */ /* 0x000fca00000000ff */
[----:B------:R0:W-:Y:S01]  /*2b80*/  @P3 STG.E.U16 desc[UR36][R4.64+0x12], R14 ;  /* 0x0000120e04003986 */ /* 0x0001e2000c101524 */
[----:B------:R-:W-:Y:S05]  /*2b90*/  @!P1 BRA `(.L_x_43) ;  /* 0x0000000000049947 */ /* 0x000fea0003800000 */
[----:B------:R0:W5:Y:S02]  /*2ba0*/  LDG.E.LTC128B.U16 R133, desc[UR36][R10.64+0x10] ;  /* 0x000010240a857981 */ /* 0x000164000c1e1520 */
.L_x_43:
[----:B------:R-:W-:Y:S05]  /*2bb0*/  BSYNC B1 ;  /* 0x0000000000017941 */ /* 0x000fea0003800000 */
.L_x_42:
[----:B0----5:R-:W-:Y:S01]  /*2bc0*/  HADD2.F32 R14, -RZ, R133.H0_H0 ;  /* 0x20000085ff0e7230 */ /* 0x021fe20000004100 */
        /* <DEDUP_REMOVED lines=8> */
.L_x_45:
[----:B------:R-:W-:Y:S05]  /*2c50*/  BSYNC B1 ;  /* 0x0000000000017941 */ /* 0x000fea0003800000 */
.L_x_44:
        /* <DEDUP_REMOVED lines=10> */
.L_x_47:
[----:B------:R-:W-:Y:S05]  /*2d00*/  BSYNC B1 ;  /* 0x0000000000017941 */ /* 0x000fea0003800000 */
.L_x_46:
[----:B0----5:R-:W-:Y:S01]  /*2d10*/  HADD2.F32 R14, -RZ, R133.H0_H0 ;  /* 0x20000085ff0e7230 */ /* 0x021fe20000004100 */
        /* <DEDUP_REMOVED lines=9> */
.L_x_49:
[----:B------:R-:W-:Y:S05]  /*2db0*/  BSYNC B1 ;  /* 0x0000000000017941 */ /* 0x000fea0003800000 */
.L_x_48:
        /* <DEDUP_REMOVED lines=9> */
.L_x_51:
[----:B------:R-:W-:Y:S05]  /*2e50*/  BSYNC B1 ;  /* 0x0000000000017941 */ /* 0x000fea0003800000 */
.L_x_50:
        /* <DEDUP_REMOVED lines=9> */
.L_x_53:
[----:B------:R-:W-:Y:S05]  /*2ef0*/  BSYNC B1 ;  /* 0x0000000000017941 */ /* 0x000fea0003800000 */
.L_x_52:
        /* <DEDUP_REMOVED lines=10> */
.L_x_55:
[----:B------:R-:W-:Y:S05]  /*2fa0*/  BSYNC B1 ;  /* 0x0000000000017941 */ /* 0x000fea0003800000 */
.L_x_54:
        /* <DEDUP_REMOVED lines=10> */
.L_x_57:
[----:B------:R-:W-:Y:S05]  /*3050*/  BSYNC B1 ;  /* 0x0000000000017941 */ /* 0x000fea0003800000 */
.L_x_56:
        /* <DEDUP_REMOVED lines=9> */
.L_x_59:
[----:B------:R-:W-:Y:S05]  /*30f0*/  BSYNC B1 ;  /* 0x0000000000017941 */ /* 0x000fea0003800000 */
.L_x_58:
        /* <DEDUP_REMOVED lines=9> */
.L_x_61:
[----:B------:R-:W-:Y:S05]  /*3190*/  BSYNC B1 ;  /* 0x0000000000017941 */ /* 0x000fea0003800000 */
.L_x_60:
        /* <DEDUP_REMOVED lines=10> */
.L_x_63:
[----:B------:R-:W-:Y:S05]  /*3240*/  BSYNC B1 ;  /* 0x0000000000017941 */ /* 0x000fea0003800000 */
.L_x_62:
        /* <DEDUP_REMOVED lines=10> */
.L_x_65:
[----:B------:R-:W-:Y:S05]  /*32f0*/  BSYNC B1 ;  /* 0x0000000000017941 */ /* 0x000fea0003800000 */
.L_x_64:
        /* <DEDUP_REMOVED lines=9> */
.L_x_67:
[----:B------:R-:W-:Y:S05]  /*3390*/  BSYNC B1 ;  /* 0x0000000000017941 */ /* 0x000fea0003800000 */
.L_x_66:
        /* <DEDUP_REMOVED lines=9> */
.L_x_69:
[----:B------:R-:W-:Y:S05]  /*3430*/  BSYNC B1 ;  /* 0x0000000000017941 */ /* 0x000fea0003800000 */
.L_x_68:
        /* <DEDUP_REMOVED lines=10> */
.L_x_71:
[----:B------:R-:W-:Y:S05]  /*34e0*/  BSYNC B1 ;  /* 0x0000000000017941 */ /* 0x000fea0003800000 */
.L_x_70:
        /* <DEDUP_REMOVED lines=10> */
.L_x_73:
[----:B------:R-:W-:Y:S05]  /*3590*/  BSYNC B1 ;  /* 0x0000000000017941 */ /* 0x000fea0003800000 */
.L_x_72:
        /* <DEDUP_REMOVED lines=9> */
.L_x_75:
[----:B------:R-:W-:Y:S05]  /*3630*/  BSYNC B1 ;  /* 0x0000000000017941 */ /* 0x000fea0003800000 */
.L_x_74:
        /* <DEDUP_REMOVED lines=9> */
.L_x_77:
[----:B------:R-:W-:Y:S05]  /*36d0*/  BSYNC B1 ;  /* 0x0000000000017941 */ /* 0x000fea0003800000 */
.L_x_76:
        /* <DEDUP_REMOVED lines=10> */
.L_x_79:
[----:B------:R-:W-:Y:S05]  /*3780*/  BSYNC B1 ;  /* 0x0000000000017941 */ /* 0x000fea0003800000 */
.L_x_78:
        /* <DEDUP_REMOVED lines=10> */
.L_x_81:
[----:B------:R-:W-:Y:S05]  /*3830*/  BSYNC B1 ;  /* 0x0000000000017941 */ /* 0x000fea0003800000 */
.L_x_80:
        /* <DEDUP_REMOVED lines=9> */
.L_x_83:
[----:B------:R-:W-:Y:S05]  /*38d0*/  BSYNC B1 ;  /* 0x0000000000017941 */ /* 0x000fea0003800000 */
.L_x_82:
        /* <DEDUP_REMOVED lines=9> */
.L_x_85:
[----:B------:R-:W-:Y:S05]  /*3970*/  BSYNC B1 ;  /* 0x0000000000017941 */ /* 0x000fea0003800000 */
.L_x_84:
        /* <DEDUP_REMOVED lines=10> */
.L_x_87:
[----:B------:R-:W-:Y:S05]  /*3a20*/  BSYNC B1 ;  /* 0x0000000000017941 */ /* 0x000fea0003800000 */
.L_x_86:
        /* <DEDUP_REMOVED lines=10> */
.L_x_89:
[----:B------:R-:W-:Y:S05]  /*3ad0*/  BSYNC B1 ;  /* 0x0000000000017941 */ /* 0x000fea0003800000 */
.L_x_88:
        /* <DEDUP_REMOVED lines=9> */
.L_x_91:
[----:B------:R-:W-:Y:S05]  /*3b70*/  BSYNC B1 ;  /* 0x0000000000017941 */ /* 0x000fea0003800000 */
.L_x_90:
        /* <DEDUP_REMOVED lines=9> */
.L_x_93:
[----:B------:R-:W-:Y:S05]  /*3c10*/  BSYNC B1 ;  /* 0x0000000000017941 */ /* 0x000fea0003800000 */
.L_x_92:
        /* <DEDUP_REMOVED lines=10> */
.L_x_95:
[----:B------:R-:W-:Y:S05]  /*3cc0*/  BSYNC B1 ;  /* 0x0000000000017941 */ /* 0x000fea0003800000 */
.L_x_94:
        /* <DEDUP_REMOVED lines=10> */
.L_x_97:
[----:B------:R-:W-:Y:S05]  /*3d70*/  BSYNC B1 ;  /* 0x0000000000017941 */ /* 0x000fea0003800000 */
.L_x_96:
        /* <DEDUP_REMOVED lines=9> */
.L_x_99:
[----:B------:R-:W-:Y:S05]  /*3e10*/  BSYNC B1 ;  /* 0x0000000000017941 */ /* 0x000fea0003800000 */
.L_x_98:
        /* <DEDUP_REMOVED lines=9> */
.L_x_101:
[----:B------:R-:W-:Y:S05]  /*3eb0*/  BSYNC B1 ;  /* 0x0000000000017941 */ /* 0x000fea0003800000 */
.L_x_100:
        /* <DEDUP_REMOVED lines=10> */
.L_x_103:
[----:B------:R-:W-:Y:S05]  /*3f60*/  BSYNC B1 ;  /* 0x0000000000017941 */ /* 0x000fea0003800000 */
.L_x_102:
        /* <DEDUP_REMOVED lines=10> */
.L_x_105:
[----:B------:R-:W-:Y:S05]  /*4010*/  BSYNC B1 ;  /* 0x0000000000017941 */ /* 0x000fea0003800000 */
.L_x_104:
        /* <DEDUP_REMOVED lines=9> */
.L_x_107:
[----:B------:R-:W-:Y:S05]  /*40b0*/  BSYNC B1 ;  /* 0x0000000000017941 */ /* 0x000fea0003800000 */
.L_x_106:
        /* <DEDUP_REMOVED lines=9> */
.L_x_109:
[----:B------:R-:W-:Y:S05]  /*4150*/  BSYNC B1 ;  /* 0x0000000000017941 */ /* 0x000fea0003800000 */
.L_x_108:
        /* <DEDUP_REMOVED lines=10> */
.L_x_111:
[----:B------:R-:W-:Y:S05]  /*4200*/  BSYNC B1 ;  /* 0x0000000000017941 */ /* 0x000fea0003800000 */
.L_x_110:
        /* <DEDUP_REMOVED lines=10> */
.L_x_113:
[----:B------:R-:W-:Y:S05]  /*42b0*/  BSYNC B1 ;  /* 0x0000000000017941 */ /* 0x000fea0003800000 */
.L_x_112:
        /* <DEDUP_REMOVED lines=9> */
.L_x_115:
[----:B------:R-:W-:Y:S05]  /*4350*/  BSYNC B1 ;  /* 0x0000000000017941 */ /* 0x000fea0003800000 */
.L_x_114:
        /* <DEDUP_REMOVED lines=9> */
.L_x_117:
[----:B------:R-:W-:Y:S05]  /*43f0*/  BSYNC B1 ;  /* 0x0000000000017941 */ /* 0x000fea0003800000 */
.L_x_116:
        /* <DEDUP_REMOVED lines=10> */
.L_x_119:
[----:B------:R-:W-:Y:S05]  /*44a0*/  BSYNC B1 ;  /* 0x0000000000017941 */ /* 0x000fea0003800000 */
.L_x_118:
        /* <DEDUP_REMOVED lines=10> */
.L_x_121:
[----:B------:R-:W-:Y:S05]  /*4550*/  BSYNC B1 ;  /* 0x0000000000017941 */ /* 0x000fea0003800000 */
.L_x_120:
        /* <DEDUP_REMOVED lines=9> */
.L_x_123:
[----:B------:R-:W-:Y:S05]  /*45f0*/  BSYNC B1 ;  /* 0x0000000000017941 */ /* 0x000fea0003800000 */
.L_x_122:
        /* <DEDUP_REMOVED lines=9> */
.L_x_125:
[----:B------:R-:W-:Y:S05]  /*4690*/  BSYNC B1 ;  /* 0x0000000000017941 */ /* 0x000fea0003800000 */
.L_x_124:
        /* <DEDUP_REMOVED lines=10> */
.L_x_127:
[----:B------:R-:W-:Y:S05]  /*4740*/  BSYNC B1 ;  /* 0x0000000000017941 */ /* 0x000fea0003800000 */
.L_x_126:
        /* <DEDUP_REMOVED lines=10> */
.L_x_129:
[----:B------:R-:W-:Y:S05]  /*47f0*/  BSYNC B1 ;  /* 0x0000000000017941 */ /* 0x000fea0003800000 */
.L_x_128:
        /* <DEDUP_REMOVED lines=9> */
.L_x_131:
[----:B------:R-:W-:Y:S05]  /*4890*/  BSYNC B1 ;  /* 0x0000000000017941 */ /* 0x000fea0003800000 */
.L_x_130:
        /* <DEDUP_REMOVED lines=9> */
.L_x_133:
[----:B------:R-:W-:Y:S05]  /*4930*/  BSYNC B1 ;  /* 0x0000000000017941 */ /* 0x000fea0003800000 */
.L_x_132:
        /* <DEDUP_REMOVED lines=10> */
.L_x_135:
[----:B------:R-:W-:Y:S05]  /*49e0*/  BSYNC B1 ;  /* 0x0000000000017941 */ /* 0x000fea0003800000 */
.L_x_134:
        /* <DEDUP_REMOVED lines=10> */
.L_x_137:
[----:B------:R-:W-:Y:S05]  /*4a90*/  BSYNC B1 ;  /* 0x0000000000017941 */ /* 0x000fea0003800000 */
.L_x_136:
        /* <DEDUP_REMOVED lines=9> */
.L_x_139:
[----:B------:R-:W-:Y:S05]  /*4b30*/  BSYNC B1 ;  /* 0x0000000000017941 */ /* 0x000fea0003800000 */
.L_x_138:
        /* <DEDUP_REMOVED lines=9> */
.L_x_141:
[----:B------:R-:W-:Y:S05]  /*4bd0*/  BSYNC B1 ;  /* 0x0000000000017941 */ /* 0x000fea0003800000 */
.L_x_140:
        /* <DEDUP_REMOVED lines=10> */
.L_x_143:
[----:B------:R-:W-:Y:S05]  /*4c80*/  BSYNC B1 ;  /* 0x0000000000017941 */ /* 0x000fea0003800000 */
.L_x_142:
        /* <DEDUP_REMOVED lines=10> */
.L_x_145:
[----:B------:R-:W-:Y:S05]  /*4d30*/  BSYNC B1 ;  /* 0x0000000000017941 */ /* 0x000fea0003800000 */
.L_x_144:
        /* <DEDUP_REMOVED lines=9> */
.L_x_147:
[----:B------:R-:W-:Y:S05]  /*4dd0*/  BSYNC B1 ;  /* 0x0000000000017941 */ /* 0x000fea0003800000 */
.L_x_146:
        /* <DEDUP_REMOVED lines=9> */
.L_x_149:
[----:B------:R-:W-:Y:S05]  /*4e70*/  BSYNC B1 ;  /* 0x0000000000017941 */ /* 0x000fea0003800000 */
.L_x_148:
        /* <DEDUP_REMOVED lines=10> */
.L_x_151:
[----:B------:R-:W-:Y:S05]  /*4f20*/  BSYNC B1 ;  /* 0x0000000000017941 */ /* 0x000fea0003800000 */
.L_x_150:
        /* <DEDUP_REMOVED lines=10> */
.L_x_153:
[----:B------:R-:W-:Y:S05]  /*4fd0*/  BSYNC B1 ;  /* 0x0000000000017941 */ /* 0x000fea0003800000 */
.L_x_152:
        /* <DEDUP_REMOVED lines=9> */
.L_x_155:
[----:B------:R-:W-:Y:S05]  /*5070*/  BSYNC B1 ;  /* 0x0000000000017941 */ /* 0x000fea0003800000 */
.L_x_154:
        /* <DEDUP_REMOVED lines=9> */
.L_x_157:
[----:B------:R-:W-:Y:S05]  /*5110*/  BSYNC B1 ;  /* 0x0000000000017941 */ /* 0x000fea0003800000 */
.L_x_156:
        /* <DEDUP_REMOVED lines=10> */
.L_x_159:
[----:B------:R-:W-:Y:S05]  /*51c0*/  BSYNC B1 ;  /* 0x0000000000017941 */ /* 0x000fea0003800000 */
.L_x_158:
        /* <DEDUP_REMOVED lines=10> */
.L_x_161:
[----:B------:R-:W-:Y:S05]  /*5270*/  BSYNC B1 ;  /* 0x0000000000017941 */ /* 0x000fea0003800000 */
.L_x_160:
        /* <DEDUP_REMOVED lines=9> */
.L_x_163:
[----:B------:R-:W-:Y:S05]  /*5310*/  BSYNC B1 ;  /* 0x0000000000017941 */ /* 0x000fea0003800000 */
.L_x_162:
        /* <DEDUP_REMOVED lines=9> */
.L_x_165:
[----:B------:R-:W-:Y:S05]  /*53b0*/  BSYNC B1 ;  /* 0x0000000000017941 */ /* 0x000fea0003800000 */
.L_x_164:
        /* <DEDUP_REMOVED lines=10> */
.L_x_167:
[----:B------:R-:W-:Y:S05]  /*5460*/  BSYNC B1 ;  /* 0x0000000000017941 */ /* 0x000fea0003800000 */
.L_x_166:
        /* <DEDUP_REMOVED lines=10> */
.L_x_169:
[----:B------:R-:W-:Y:S05]  /*5510*/  BSYNC B1 ;  /* 0x0000000000017941 */ /* 0x000fea0003800000 */
.L_x_168:
        /* <DEDUP_REMOVED lines=9> */
.L_x_171:
[----:B------:R-:W-:Y:S05]  /*55b0*/  BSYNC B1 ;  /* 0x0000000000017941 */ /* 0x000fea0003800000 */
.L_x_170:
        /* <DEDUP_REMOVED lines=9> */
.L_x_173:
[----:B------:R-:W-:Y:S05]  /*5650*/  BSYNC B1 ;  /* 0x0000000000017941 */ /* 0x000fea0003800000 */
.L_x_172:
        /* <DEDUP_REMOVED lines=10> */
.L_x_175:
[----:B------:R-:W-:Y:S05]  /*5700*/  BSYNC B1 ;  /* 0x0000000000017941 */ /* 0x000fea0003800000 */
.L_x_174:
        /* <DEDUP_REMOVED lines=10> */
.L_x_177:
[----:B------:R-:W-:Y:S05]  /*57b0*/  BSYNC B1 ;  /* 0x0000000000017941 */ /* 0x000fea0003800000 */
.L_x_176:
        /* <DEDUP_REMOVED lines=9> */
.L_x_179:
[----:B------:R-:W-:Y:S05]  /*5850*/  BSYNC B1 ;  /* 0x0000000000017941 */ /* 0x000fea0003800000 */
.L_x_178:
        /* <DEDUP_REMOVED lines=9> */
.L_x_181:
[----:B------:R-:W-:Y:S05]  /*58f0*/  BSYNC B1 ;  /* 0x0000000000017941 */ /* 0x000fea0003800000 */
.L_x_180:
        /* <DEDUP_REMOVED lines=10> */
.L_x_183:
[----:B------:R-:W-:Y:S05]  /*59a0*/  BSYNC B1 ;  /* 0x0000000000017941 */ /* 0x000fea0003800000 */
.L_x_182:
        /* <DEDUP_REMOVED lines=10> */
.L_x_185:
[----:B------:R-:W-:Y:S05]  /*5a50*/  BSYNC B1 ;  /* 0x0000000000017941 */ /* 0x000fea0003800000 */
.L_x_184:
        /* <DEDUP_REMOVED lines=9> */
.L_x_187:
[----:B------:R-:W-:Y:S05]  /*5af0*/  BSYNC B1 ;  /* 0x0000000000017941 */ /* 0x000fea0003800000 */
.L_x_186:
        /* <DEDUP_REMOVED lines=9> */
.L_x_189:
[----:B------:R-:W-:Y:S05]  /*5b90*/  BSYNC B1 ;  /* 0x0000000000017941 */ /* 0x000fea0003800000 */
.L_x_188:
        /* <DEDUP_REMOVED lines=10> */
.L_x_191:
[----:B------:R-:W-:Y:S05]  /*5c40*/  BSYNC B1 ;  /* 0x0000000000017941 */ /* 0x000fea0003800000 */
.L_x_190:
        /* <DEDUP_REMOVED lines=10> */
.L_x_193:
[----:B------:R-:W-:Y:S05]  /*5cf0*/  BSYNC B1 ;  /* 0x0000000000017941 */ /* 0x000fea0003800000 */
.L_x_192:
        /* <DEDUP_REMOVED lines=9> */
.L_x_195:
[----:B------:R-:W-:Y:S05]  /*5d90*/  BSYNC B1 ;  /* 0x0000000000017941 */ /* 0x000fea0003800000 */
.L_x_194:
        /* <DEDUP_REMOVED lines=9> */
.L_x_197:
[----:B------:R-:W-:Y:S05]  /*5e30*/  BSYNC B1 ;  /* 0x0000000000017941 */ /* 0x000fea0003800000 */
.L_x_196:
        /* <DEDUP_REMOVED lines=10> */
.L_x_199:
[----:B------:R-:W-:Y:S05]  /*5ee0*/  BSYNC B1 ;  /* 0x0000000000017941 */ /* 0x000fea0003800000 */
.L_x_198:
        /* <DEDUP_REMOVED lines=10> */
.L_x_201:
[----:B------:R-:W-:Y:S05]  /*5f90*/  BSYNC B1 ;  /* 0x0000000000017941 */ /* 0x000fea0003800000 */
.L_x_200:
        /* <DEDUP_REMOVED lines=9> */
.L_x_203:
[----:B------:R-:W-:Y:S05]  /*6030*/  BSYNC B1 ;  /* 0x0000000000017941 */ /* 0x000fea0003800000 */
.L_x_202:
        /* <DEDUP_REMOVED lines=9> */
.L_x_205:
[----:B------:R-:W-:Y:S05]  /*60d0*/  BSYNC B1 ;  /* 0x0000000000017941 */ /* 0x000fea0003800000 */
.L_x_204:
        /* <DEDUP_REMOVED lines=10> */
.L_x_207:
[----:B------:R-:W-:Y:S05]  /*6180*/  BSYNC B1 ;  /* 0x0000000000017941 */ /* 0x000fea0003800000 */
.L_x_206:
        /* <DEDUP_REMOVED lines=10> */
.L_x_209:
[----:B------:R-:W-:Y:S05]  /*6230*/  BSYNC B1 ;  /* 0x0000000000017941 */ /* 0x000fea0003800000 */
.L_x_208:
        /* <DEDUP_REMOVED lines=9> */
.L_x_211:
[----:B------:R-:W-:Y:S05]  /*62d0*/  BSYNC B1 ;  /* 0x0000000000017941 */ /* 0x000fea0003800000 */
.L_x_210:
        /* <DEDUP_REMOVED lines=9> */
.L_x_213:
[----:B------:R-:W-:Y:S05]  /*6370*/  BSYNC B1 ;  /* 0x0000000000017941 */ /* 0x000fea0003800000 */
.L_x_212:
        /* <DEDUP_REMOVED lines=10> */
.L_x_215:
[----:B------:R-:W-:Y:S05]  /*6420*/  BSYNC B1 ;  /* 0x0000000000017941 */ /* 0x000fea0003800000 */
.L_x_214:
        /* <DEDUP_REMOVED lines=10> */
.L_x_217:
[----:B------:R-:W-:Y:S05]  /*64d0*/  BSYNC B1 ;  /* 0x0000000000017941 */ /* 0x000fea0003800000 */
.L_x_216:
[----:B01-345:R-:W-:Y:S01]  /*64e0*/  HADD2.F32 R6, -RZ, R133.H0_H0 ;  /* 0x20000085ff067230 */ /* 0x03bfe20000004100 */
        /* <DEDUP_REMOVED lines=8> */
.L_x_219:
[----:B------:R-:W-:Y:S05]  /*6570*/  BSYNC B1 ;  /* 0x0000000000017941 */ /* 0x000fea0003800000 */
.L_x_218:
[----:B0----5:R-:W-:Y:S01]  /*6580*/  HADD2.F32 R4, -RZ, R133.H0_H0 ;  /* 0x20000085ff047230 */ /* 0x021fe20000004100 */
[----:B------:R-:W-:Y:S01]  /*6590*/  ISETP.GT.AND P0, PT, R8, 0x8, P0 ;  /* 0x000000080800780c */ /* 0x000fe20000704270 */
[----:B------:R-:W-:Y:S01]  /*65a0*/  @P1 IMAD.MOV.U32 R5, RZ, RZ, R13 ;  /* 0x000000ffff051224 */ /* 0x000fe200078e000d */
[----:B------:R-:W-:Y:S02]  /*65b0*/  BSSY B1, `(.L_x_220) ;  /* 0x0000008000017945 */ /* 0x000fe40003800000 */
[----:B------:R-:W-:Y:S01]  /*65c0*/  FMUL R3, R4, R123 ;  /* 0x0000007b04037220 */ /* 0x000fe20000400000 */
[----:B------:R-:W-:-:S03]  /*65d0*/  @P1 IMAD.MOV.U32 R4, RZ, RZ, R12 ;  /* 0x000000ffff041224 */ /* 0x000fc600078e000c */
[----:B------:R-:W-:-:S05]  /*65e0*/  FFMA R3, R118, R122, R3 ;  /* 0x0000007a76037223 */ /* 0x000fca0000000003 */
[----:B------:R-:W-:-:S05]  /*65f0*/  F2FP.F16.F32.PACK_AB R3, RZ, R3 ;  /* 0x00000003ff03723e */ /* 0x000fca00000000ff */
[----:B------:R0:W-:Y:S01]  /*6600*/  @P1 STG.E.U16 desc[UR36][R4.64+0x170], R3 ;  /* 0x0001700304001986 */ /* 0x0001e2000c101524 */
[----:B------:R-:W-:Y:S05]  /*6610*/  @!P0 BRA `(.L_x_221) ;  /* 0x0000000000048947 */ /* 0x000fea0003800000 */
[----:B------:R3:W5:Y:S02]  /*6620*/  LDG.E.LTC128B.U16 R133, desc[UR36][R10.64+0x172] ;  /* 0x000172240a857981 */ /* 0x000764000c1e1520 */
.L_x_221:
[----:B------:R-:W-:Y:S05]  /*6630*/  BSYNC B1 ;  /* 0x0000000000017941 */ /* 0x000fea0003800000 */
.L_x_220:
[----:B------:R-:W-:Y:S05]  /*6640*/  @!P0 BRA `(.L_x_222) ;  /* 0x0000001800f08947 */ /* 0x000fea0003800000 */
[----:B0----5:R-:W-:-:S05]  /*6650*/  HADD2.F32 R4, -RZ, R133.H0_H0 ;  /* 0x20000085ff047230 */ /* 0x021fca0000004100 */
[----:B------:R-:W-:-:S04]  /*6660*/  FMUL R4, R4, R123 ;  /* 0x0000007b04047220 */ /* 0x000fc80000400000 */
[----:B------:R-:W-:-:S05]  /*6670*/  FFMA R4, R119, R122, R4 ;  /* 0x0000007a77047223 */ /* 0x000fca0000000004 */
[----:B------:R-:W-:-:S05]  /*6680*/  F2FP.F16.F32.PACK_AB R4, RZ, R4 ;  /* 0x00000004ff04723e */ /* 0x000fca00000000ff */
[----:B------:R4:W-:Y:S01]  /*6690*/  STG.E.U16 desc[UR36][R12.64+0x172], R4 ;  /* 0x000172040c007986 */ /* 0x0009e2000c101524 */
[----:B------:R-:W-:Y:S05]  /*66a0*/  BRA `(.L_x_222) ;  /* 0x0000001800d87947 */ /* 0x000fea0003800000 */
.L_x_33:
[----:B------:R-:W-:Y:S01]  /*66b0*/  ISETP.GT.AND P3, PT, R3, 0x1, PT ;  /* 0x000000010300780c */ /* 0x000fe20003f64270 */
[----:B------:R-:W-:Y:S01]  /*66c0*/  ULDC.64 UR4, c[0x0][0x5c0] ;  /* 0x0001700000047ab9 */ /* 0x000fe20000000a00 */
[-C--:B------:R-:W-:Y:S01]  /*66d0*/  FMUL R24, R24, R122.reuse ;  /* 0x0000007a18187220 */ /* 0x080fe20000400000 */
[----:B------:R-:W-:Y:S01]  /*66e0*/  LEA R4, P4, R138, UR4, 0x1 ;  /* 0x000000048a047c11 */ /* 0x000fe2000f8808ff */
[-C--:B------:R-:W-:Y:S01]  /*66f0*/  FMUL R25, R25, R122.reuse ;  /* 0x0000007a19197220 */ /* 0x080fe20000400000 */
[----:B------:R-:W-:Y:S01]  /*6700*/  ISETP.GT.AND P0, PT, R8, RZ, P3 ;  /* 0x000000ff0800720c */ /* 0x000fe20001f04270 */
[----:B------:R-:W-:Y:S01]  /*6710*/  FMUL R26, R26, R122 ;  /* 0x0000007a1a1a7220 */ /* 0x000fe20000400000 */
[----:B------:R-:W-:Y:S01]  /*6720*/  F2FP.F16.F32.PACK_AB R24, RZ, R24 ;  /* 0x00000018ff18723e */ /* 0x000fe200000000ff */
[-C--:B------:R-:W-:Y:S01]  /*6730*/  FMUL R27, R27, R122.reuse ;  /* 0x0000007a1b1b7220 */ /* 0x080fe20000400000 */
[----:B------:R-:W-:Y:S01]  /*6740*/  LEA.HI.X R5, R138, UR5, R145, 0x1, P4 ;  /* 0x000000058a057c11 */ /* 0x000fe2000a0f0c91 */
[-C--:B------:R-:W-:Y:S01]  /*6750*/  FMUL R28, R28, R122.reuse ;  /* 0x0000007a1c1c7220 */ /* 0x080fe20000400000 */
[----:B------:R-:W-:Y:S01]  /*6760*/  F2FP.F16.F32.PACK_AB R25, RZ, R25 ;  /* 0x00000019ff19723e */ /* 0x000fe200000000ff */
[-C--:B------:R-:W-:Y:S01]  /*6770*/  FMUL R29, R29, R122.reuse ;  /* 0x0000007a1d1d7220 */ /* 0x080fe20000400000 */
[----:B------:R-:W-:Y:S01]  /*6780*/  ISETP.GT.AND P2, PT, R8, 0x8, P2 ;  /* 0x000000080800780c */ /* 0x000fe20001744270 */
[----:B------:R-:W-:Y:S01]  /*6790*/  @P1 STG.E.U16 desc[UR36][R4.64], R24 ;  /* 0x0000001804001986 */ /* 0x000fe2000c101524 */
[----:B------:R-:W-:Y:S01]  /*67a0*/  ISETP.GT.AND P1, PT, R3, 0x8, PT ;  /* 0x000000080300780c */ /* 0x000fe20003f24270 */
[----:B------:R-:W-:Y:S01]  /*67b0*/  FMUL R30, R30, R122 ;  /* 0x0000007a1e1e7220 */ /* 0x000fe20000400000 */
[C---:B------:R-:W-:Y:S01]  /*67c0*/  SHF.L.U64.HI R7, R127.reuse, 0x1, R126 ;  /* 0x000000017f077819 */ /* 0x040fe2000001027e */
[----:B------:R-:W-:Y:S01]  /*67d0*/  @P0 STG.E.U16 desc[UR36][R4.64+0x2], R25 ;  /* 0x0000021904000986 */ /* 0x000fe2000c101524 */
[----:B------:R-:W-:Y:S01]  /*67e0*/  LEA R6, P5, R127, R4, 0x1 ;  /* 0x000000047f067211 */ /* 0x000fe200078a08ff */
[-C--:B------:R-:W-:Y:S01]  /*67f0*/  FMUL R31, R31, R122.reuse ;  /* 0x0000007a1f1f7220 */ /* 0x080fe20000400000 */
[----:B------:R-:W-:Y:S01]  /*6800*/  ISETP.GT.AND P3, PT, R8, 0x8, P3 ;  /* 0x000000080800780c */ /* 0x000fe20001f64270 */
[-C--:B------:R-:W-:Y:S01]  /*6810*/  FMUL R32, R32, R122.reuse ;  /* 0x0000007a20207220 */ /* 0x080fe20000400000 */
[----:B------:R-:W-:Y:S01]  /*6820*/  ISETP.GT.AND P0, PT, R3, 0x9, PT ;  /* 0x000000090300780c */ /* 0x000fe20003f04270 */
[----:B------:R-:W-:Y:S01]  /*6830*/  IMAD.X R7, R7, 0x1, R5, P5 ;  /* 0x0000000107077824 */ /* 0x000fe200028e0605 */
[----:B------:R-:W-:Y:S01]  /*6840*/  ISETP.GT.AND P4, PT, R8, RZ, P1 ;  /* 0x000000ff0800720c */ /* 0x000fe20000f84270 */
[----:B------:R-:W-:Y:S01]  /*6850*/  FMUL R33, R33, R122 ;  /* 0x0000007a21217220 */ /* 0x000fe20000400000 */
[----:B------:R-:W-:Y:S01]  /*6860*/  F2FP.F16.F32.PACK_AB R26, RZ, R26 ;  /* 0x0000001aff1a723e */ /* 0x000fe200000000ff */
[-C--:B------:R-:W-:Y:S01]  /*6870*/  FMUL R34, R34, R122.reuse ;  /* 0x0000007a22227220 */ /* 0x080fe20000400000 */
[----:B------:R-:W-:Y:S01]  /*6880*/  ISETP.GT.AND P5, PT, R8, RZ, P0 ;  /* 0x000000ff0800720c */ /* 0x000fe200007a4270 */
[----:B------:R-:W-:Y:S01]  /*6890*/  FMUL R35, R35, R122 ;  /* 0x0000007a23237220 */ /* 0x000fe20000400000 */
[----:B------:R-:W-:Y:S01]  /*68a0*/  F2FP.F16.F32.PACK_AB R27, RZ, R27 ;  /* 0x0000001bff1b723e */ /* 0x000fe200000000ff */
[----:B------:R-:W-:Y:S01]  /*68b0*/  @P2 STG.E.U16 desc[UR36][R6.64], R26 ;  /* 0x0000001a06002986 */ /* 0x000fe2000c101524 */
[----:B------:R-:W-:Y:S01]  /*68c0*/  F2FP.F16.F32.PACK_AB R28, RZ, R28 ;  /* 0x0000001cff1c723e */ /* 0x000fe200000000ff */
[-C--:B------:R-:W-:Y:S01]  /*68d0*/  FMUL R36, R36, R122.reuse ;  /* 0x0000007a24247220 */ /* 0x080fe20000400000 */
[C---:B------:R-:W-:Y:S01]  /*68e0*/  ISETP.GT.AND P2, PT, R8.reuse, 0x8, P1 ;  /* 0x000000080800780c */ /* 0x040fe20000f44270 */
[----:B------:R-:W-:Y:S01]  /*68f0*/  @P3 STG.E.U16 desc[UR36][R6.64+0x2], R27 ;  /* 0x0000021b06003986 */ /* 0x000fe2000c101524 */
[----:B------:R-:W-:Y:S01]  /*6900*/  ISETP.GT.AND P1, PT, R3, 0x10, PT ;  /* 0x000000100300780c */ /* 0x000fe20003f24270 */
[-C--:B------:R-:W-:Y:S01]  /*6910*/  FMUL R37, R37, R122.reuse ;  /* 0x0000007a25257220 */ /* 0x080fe20000400000 */
[----:B------:R-:W-:Y:S01]  /*6920*/  F2FP.F16.F32.PACK_AB R29, RZ, R29 ;  /* 0x0000001dff1d723e */ /* 0x000fe200000000ff */
[----:B------:R-:W-:Y:S01]  /*6930*/  @P4 STG.E.U16 desc[UR36][R4.64+0x10], R28 ;  /* 0x0000101c04004986 */ /* 0x000fe2000c101524 */
[----:B------:R-:W-:Y:S01]  /*6940*/  ISETP.GT.AND P3, PT, R8, 0x8, P0 ;  /* 0x000000080800780c */ /* 0x000fe20000764270 */
[-C--:B------:R-:W-:Y:S01]  /*6950*/  FMUL R38, R38, R122.reuse ;  /* 0x0000007a26267220 */ /* 0x080fe20000400000 */
[----:B------:R-:W-:Y:S01]  /*6960*/  ISETP.GT.AND P0, PT, R3, 0x11, PT ;  /* 0x000000110300780c */ /* 0x000fe20003f04270 */
[----:B------:R-:W-:Y:S01]  /*6970*/  @P5 STG.E.U16 desc[UR36][R4.64+0x12], R29 ;  /* 0x0000121d04005986 */ /* 0x000fe2000c101524 */
        /* <DEDUP_REMOVED lines=268> */
[----:B------:R-:W-:-:S02]  /*7a40*/  F2FP.F16.F32.PACK_AB R84, RZ, R84 ;  /* 0x00000054ff54723e */ /* 0x000fc400000000ff */
[C---:B------:R-:W-:Y:S01]  /*7a50*/  ISETP.GT.AND P2, PT, R8.reuse, 0x8, P1 ;  /* 0x000000080800780c */ /* 0x040fe20000f44270 */
[----:B------:R-:W-:Y:S01]  /*7a60*/  @P3 STG.E.U16 desc[UR36][R6.64+0xe2], R83 ;  /* 0x0000e25306003986 */ /* 0x000fe2000c101524 */
[C---:B------:R-:W-:Y:S02]  /*7a70*/  ISETP.GT.AND P1, PT, R3.reuse, 0x80, PT ;  /* 0x000000800300780c */ /* 0x040fe40003f24270 */
[----:B------:R-:W-:Y:S01]  /*7a80*/  F2FP.F16.F32.PACK_AB R85, RZ, R85 ;  /* 0x00000055ff55723e */ /* 0x000fe200000000ff */
[----:B------:R-:W-:Y:S01]  /*7a90*/  @P4 STG.E.U16 desc[UR36][R4.64+0xf0], R84 ;  /* 0x0000f05404004986 */ /* 0x000fe2000c101524 */
[C---:B------:R-:W-:Y:S02]  /*7aa0*/  ISETP.GT.AND P3, PT, R8.reuse, 0x8, P0 ;  /* 0x000000080800780c */ /* 0x040fe40000764270 */
[----:B------:R-:W-:Y:S01]  /*7ab0*/  ISETP.GT.AND P0, PT, R3, 0x81, PT ;  /* 0x000000810300780c */ /* 0x000fe20003f04270 */
[----:B------:R-:W-:Y:S01]  /*7ac0*/  @P5 STG.E.U16 desc[UR36][R4.64+0xf2], R85 ;  /* 0x0000f25504005986 */ /* 0x000fe2000c101524 */
[----:B------:R-:W-:-:S02]  /*7ad0*/  ISETP.GT.AND P4, PT, R8, RZ, P1 ;  /* 0x000000ff0800720c */ /* 0x000fc40000f84270 */
[----:B------:R-:W-:Y:S02]  /*7ae0*/  F2FP.F16.F32.PACK_AB R86, RZ, R86 ;  /* 0x00000056ff56723e */ /* 0x000fe400000000ff */
[C---:B------:R-:W-:Y:S02]  /*7af0*/  ISETP.GT.AND P5, PT, R8.reuse, RZ, P0 ;  /* 0x000000ff0800720c */ /* 0x040fe400007a4270 */
[----:B------:R-:W-:Y:S01]  /*7b00*/  F2FP.F16.F32.PACK_AB R87, RZ, R87 ;  /* 0x00000057ff57723e */ /* 0x000fe200000000ff */
[----:B------:R-:W-:Y:S01]  /*7b10*/  @P2 STG.E.U16 desc[UR36][R6.64+0xf0], R86 ;  /* 0x0000f05606002986 */ /* 0x000fe2000c101524 */
[----:B------:R-:W-:Y:S02]  /*7b20*/  F2FP.F16.F32.PACK_AB R88, RZ, R88 ;  /* 0x00000058ff58723e */ /* 0x000fe400000000ff */
[----:B------:R-:W-:Y:S01]  /*7b30*/  ISETP.GT.AND P2, PT, R8, 0x8, P1 ;  /* 0x000000080800780c */ /* 0x000fe20000f44270 */
[----:B------:R-:W-:Y:S01]  /*7b40*/  @P3 STG.E.U16 desc[UR36][R6.64+0xf2], R87 ;  /* 0x0000f25706003986 */ /* 0x000fe2000c101524 */
[----:B------:R-:W-:-:S02]  /*7b50*/  ISETP.GT.AND P1, PT, R3, 0x88, PT ;  /* 0x000000880300780c */ /* 0x000fc40003f24270 */
[----:B------:R-:W-:Y:S01]  /*7b60*/  F2FP.F16.F32.PACK_AB R89, RZ, R89 ;  /* 0x00000059ff59723e */ /* 0x000fe200000000ff */
[----:B------:R-:W-:Y:S01]  /*7b70*/  @P4 STG.E.U16 desc[UR36][R4.64+0x100], R88 ;  /* 0x0001005804004986 */ /* 0x000fe2000c101524 */
[C---:B------:R-:W-:Y:S02]  /*7b80*/  ISETP.GT.AND P3, PT, R8.reuse, 0x8, P0 ;  /* 0x000000080800780c */ /* 0x040fe40000764270 */
[----:B------:R-:W-:Y:S01]  /*7b90*/  ISETP.GT.AND P0, PT, R3, 0x89, PT ;  /* 0x000000890300780c */ /* 0x000fe20003f04270 */
[----:B------:R-:W-:Y:S01]  /*7ba0*/  @P5 STG.E.U16 desc[UR36][R4.64+0x102], R89 ;  /* 0x0001025904005986 */ /* 0x000fe2000c101524 */
[C---:B------:R-:W-:Y:S02]  /*7bb0*/  ISETP.GT.AND P4, PT, R8.reuse, RZ, P1 ;  /* 0x000000ff0800720c */ /* 0x040fe40000f84270 */
[----:B------:R-:W-:Y:S02]  /*7bc0*/  F2FP.F16.F32.PACK_AB R90, RZ, R90 ;  /* 0x0000005aff5a723e */ /* 0x000fe400000000ff */
[----:B------:R-:W-:-:S02]  /*7bd0*/  ISETP.GT.AND P5, PT, R8, RZ, P0 ;  /* 0x000000ff0800720c */ /* 0x000fc400007a4270 */
[----:B------:R-:W-:Y:S01]  /*7be0*/  F2FP.F16.F32.PACK_AB R91, RZ, R91 ;  /* 0x0000005bff5b723e */ /* 0x000fe200000000ff */
[----:B------:R-:W-:Y:S01]  /*7bf0*/  @P2 STG.E.U16 desc[UR36][R6.64+0x100], R90 ;  /* 0x0001005a06002986 */ /* 0x000fe2000c101524 */
[----:B------:R-:W-:Y:S02]  /*7c00*/  F2FP.F16.F32.PACK_AB R92, RZ, R92 ;  /* 0x0000005cff5c723e */ /* 0x000fe400000000ff */
[C---:B------:R-:W-:Y:S01]  /*7c10*/  ISETP.GT.AND P2, PT, R8.reuse, 0x8, P1 ;  /* 0x000000080800780c */ /* 0x040fe20000f44270 */
[----:B------:R-:W-:Y:S01]  /*7c20*/  @P3 STG.E.U16 desc[UR36][R6.64+0x102], R91 ;  /* 0x0001025b06003986 */ /* 0x000fe2000c101524 */
[----:B------:R-:W-:Y:S02]  /*7c30*/  ISETP.GT.AND P1, PT, R3, 0x90, PT ;  /* 0x000000900300780c */ /* 0x000fe40003f24270 */
[----:B------:R-:W-:Y:S01]  /*7c40*/  F2FP.F16.F32.PACK_AB R93, RZ, R93 ;  /* 0x0000005dff5d723e */ /* 0x000fe200000000ff */
[----:B------:R-:W-:Y:S01]  /*7c50*/  @P4 STG.E.U16 desc[UR36][R4.64+0x110], R92 ;  /* 0x0001105c04004986 */ /* 0x000fe2000c101524 */
[----:B------:R-:W-:-:S02]  /*7c60*/  ISETP.GT.AND P3, PT, R8, 0x8, P0 ;  /* 0x000000080800780c */ /* 0x000fc40000764270 */
[----:B------:R-:W-:Y:S01]  /*7c70*/  ISETP.GT.AND P0, PT, R3, 0x91, PT ;  /* 0x000000910300780c */ /* 0x000fe20003f04270 */
[----:B------:R-:W-:Y:S01]  /*7c80*/  @P5 STG.E.U16 desc[UR36][R4.64+0x112], R93 ;  /* 0x0001125d04005986 */ /* 0x000fe2000c101524 */
[C---:B------:R-:W-:Y:S02]  /*7c90*/  ISETP.GT.AND P4, PT, R8.reuse, RZ, P1 ;  /* 0x000000ff0800720c */ /* 0x040fe40000f84270 */
[----:B------:R-:W-:Y:S02]  /*7ca0*/  F2FP.F16.F32.PACK_AB R94, RZ, R94 ;  /* 0x0000005eff5e723e */ /* 0x000fe400000000ff */
[----:B------:R-:W-:Y:S02]  /*7cb0*/  ISETP.GT.AND P5, PT, R8, RZ, P0 ;  /* 0x000000ff0800720c */ /* 0x000fe400007a4270 */
        /* <DEDUP_REMOVED lines=26> */
[----:B------:R-:W-:Y:S02]  /*7e60*/  ISETP.GT.AND P5, PT, R8, RZ, P0 ;  /* 0x000000ff0800720c */ /* 0x000fe400007a4270 */
[----:B------:R-:W-:-:S02]  /*7e70*/  F2FP.F16.F32.PACK_AB R102, RZ, R102 ;  /* 0x00000066ff66723e */ /* 0x000fc400000000ff */
[----:B------:R-:W-:Y:S02]  /*7e80*/  F2FP.F16.F32.PACK_AB R103, RZ, R103 ;  /* 0x00000067ff67723e */ /* 0x000fe400000000ff */
[----:B------:R-:W-:Y:S01]  /*7e90*/  F2FP.F16.F32.PACK_AB R104, RZ, R104 ;  /* 0x00000068ff68723e */ /* 0x000fe200000000ff */
[----:B------:R-:W-:Y:S01]  /*7ea0*/  @P2 STG.E.U16 desc[UR36][R6.64+0x130], R102 ;  /* 0x0001306606002986 */ /* 0x000fe2000c101524 */
[----:B------:R-:W-:Y:S02]  /*7eb0*/  F2FP.F16.F32.PACK_AB R105, RZ, R105 ;  /* 0x00000069ff69723e */ /* 0x000fe400000000ff */
[C---:B------:R-:W-:Y:S01]  /*7ec0*/  ISETP.GT.AND P1, PT, R8.reuse, 0x8, P1 ;  /* 0x000000080800780c */ /* 0x040fe20000f24270 */
[----:B------:R-:W-:Y:S01]  /*7ed0*/  @P3 STG.E.U16 desc[UR36][R6.64+0x132], R103 ;  /* 0x0001326706003986 */ /* 0x000fe2000c101524 */
[----:B------:R-:W-:Y:S02]  /*7ee0*/  ISETP.GT.AND P2, PT, R8, 0x8, P0 ;  /* 0x000000080800780c */ /* 0x000fe40000744270 */
[C---:B------:R-:W-:Y:S01]  /*7ef0*/  ISETP.GT.AND P0, PT, R3.reuse, 0xa9, PT ;  /* 0x000000a90300780c */ /* 0x040fe20003f04270 */
[----:B------:R-:W-:Y:S01]  /*7f00*/  @P4 STG.E.U16 desc[UR36][R4.64+0x140], R104 ;  /* 0x0001406804004986 */ /* 0x000fe2000c101524 */
[----:B------:R-:W-:-:S02]  /*7f10*/  ISETP.GT.AND P4, PT, R3, 0xa8, PT ;  /* 0x000000a80300780c */ /* 0x000fc40003f84270 */
[----:B------:R-:W-:Y:S01]  /*7f20*/  F2FP.F16.F32.PACK_AB R106, RZ, R106 ;  /* 0x0000006aff6a723e */ /* 0x000fe200000000ff */
[----:B------:R-:W-:Y:S01]  /*7f30*/  @P5 STG.E.U16 desc[UR36][R4.64+0x142], R105 ;  /* 0x0001426904005986 */ /* 0x000fe2000c101524 */
[C---:B------:R-:W-:Y:S02]  /*7f40*/  ISETP.GT.AND P5, PT, R8.reuse, RZ, P4 ;  /* 0x000000ff0800720c */ /* 0x040fe400027a4270 */
[----:B------:R-:W-:Y:S01]  /*7f50*/  F2FP.F16.F32.PACK_AB R107, RZ, R107 ;  /* 0x0000006bff6b723e */ /* 0x000fe200000000ff */
[----:B------:R-:W-:Y:S01]  /*7f60*/  @P1 STG.E.U16 desc[UR36][R6.64+0x140], R106 ;  /* 0x0001406a06001986 */ /* 0x000fe2000c101524 */
[----:B------:R-:W-:Y:S02]  /*7f70*/  F2FP.F16.F32.PACK_AB R108, RZ, R108 ;  /* 0x0000006cff6c723e */ /* 0x000fe400000000ff */
[C---:B------:R-:W-:Y:S01]  /*7f80*/  ISETP.GT.AND P3, PT, R8.reuse, RZ, P0 ;  /* 0x000000ff0800720c */ /* 0x040fe20000764270 */
[----:B------:R-:W-:Y:S01]  /*7f90*/  @P2 STG.E.U16 desc[UR36][R6.64+0x142], R107 ;  /* 0x0001426b06002986 */ /* 0x000fe2000c101524 */
[----:B------:R-:W-:-:S02]  /*7fa0*/  ISETP.GT.AND P4, PT, R8, 0x8, P4 ;  /* 0x000000080800780c */ /* 0x000fc40002784270 */
[----:B------:R-:W-:Y:S02]  /*7fb0*/  F2FP.F16.F32.PACK_AB R109, RZ, R109 ;  /* 0x0000006dff6d723e */ /* 0x000fe400000000ff */
[----:B------:R-:W-:Y:S01]  /*7fc0*/  F2FP.F16.F32.PACK_AB R110, RZ, R110 ;  /* 0x0000006eff6e723e */ /* 0x000fe200000000ff */
[----:B------:R-:W-:Y:S01]  /*7fd0*/  @P5 STG.E.U16 desc[UR36][R4.64+0x150], R108 ;  /* 0x0001506c04005986 */ /* 0x000fe2000c101524 */
[----:B------:R-:W-:Y:S02]  /*7fe0*/  ISETP.GT.AND P5, PT, R8, 0x8, P0 ;  /* 0x000000080800780c */ /* 0x000fe400007a4270 */
[----:B------:R-:W-:Y:S02]  /*7ff0*/  F2FP.F16.F32.PACK_AB R111, RZ, R111 ;  /* 0x0000006fff6f723e */ /* 0x000fe400000000ff */
        /* <DEDUP_REMOVED lines=8> */
[----:B------:R-:W-:Y:S02]  /*8080*/  ISETP.GT.AND P5, PT, R8, RZ, P0 ;  /* 0x000000ff0800720c */ /* 0x000fe400007a4270 */
[C---:B------:R-:W-:Y:S02]  /*8090*/  ISETP.GT.AND P2, PT, R3.reuse, 0xb8, PT ;  /* 0x000000b80300780c */ /* 0x040fe40003f44270 */
[----:B------:R-:W-:-:S02]  /*80a0*/  ISETP.GT.AND P1, PT, R3, 0xb9, PT ;  /* 0x000000b90300780c */ /* 0x000fc40003f24270 */
[C---:B------:R-:W-:Y:S02]  /*80b0*/  ISETP.GT.AND P3, PT, R8.reuse, 0x8, P3 ;  /* 0x000000080800780c */ /* 0x040fe40001f64270 */
[C---:B------:R-:W-:Y:S01]  /*80c0*/  ISETP.GT.AND P0, PT, R8.reuse, 0x8, P0 ;  /* 0x000000080800780c */ /* 0x040fe20000704270 */
[----:B------:R-:W-:Y:S01]  /*80d0*/  @P4 STG.E.U16 desc[UR36][R4.64+0x160], R112 ;  /* 0x0001607004004986 */ /* 0x000fe2000c101524 */
[C---:B------:R-:W-:Y:S02]  /*80e0*/  ISETP.GT.AND P4, PT, R8.reuse, RZ, P1 ;  /* 0x000000ff0800720c */ /* 0x040fe40000f84270 */
[----:B------:R-:W-:Y:S01]  /*80f0*/  F2FP.F16.F32.PACK_AB R114, RZ, R114 ;  /* 0x00000072ff72723e */ /* 0x000fe200000000ff */
[----:B------:R-:W-:Y:S01]  /*8100*/  @P5 STG.E.U16 desc[UR36][R4.64+0x162], R113 ;  /* 0x0001627104005986 */ /* 0x000fe2000c101524 */
[C---:B------:R-:W-:Y:S02]  /*8110*/  ISETP.GT.AND P5, PT, R8.reuse, RZ, P2 ;  /* 0x000000ff0800720c */ /* 0x040fe400017a4270 */
[----:B------:R-:W-:-:S02]  /*8120*/  ISETP.GT.AND P2, PT, R8, 0x8, P2 ;  /* 0x000000080800780c */ /* 0x000fc40001744270 */
[----:B------:R-:W-:Y:S01]  /*8130*/  F2FP.F16.F32.PACK_AB R115, RZ, R115 ;  /* 0x00000073ff73723e */ /* 0x000fe200000000ff */
[----:B------:R-:W-:Y:S01]  /*8140*/  @P3 STG.E.U16 desc[UR36][R6.64+0x160], R114 ;  /* 0x0001607206003986 */ /* 0x000fe2000c101524 */
[----:B------:R-:W-:Y:S02]  /*8150*/  ISETP.GT.AND P1, PT, R8, 0x8, P1 ;  /* 0x000000080800780c */ /* 0x000fe40000f24270 */
[----:B------:R-:W-:Y:S01]  /*8160*/  F2FP.F16.F32.PACK_AB R116, RZ, R116 ;  /* 0x00000074ff74723e */ /* 0x000fe200000000ff */
[----:B------:R-:W-:Y:S01]  /*8170*/  @P0 STG.E.U16 desc[UR36][R6.64+0x162], R115 ;  /* 0x0001627306000986 */ /* 0x000fe2000c101524 */
[----:B------:R-:W-:Y:S02]  /*8180*/  F2FP.F16.F32.PACK_AB R117, RZ, R117 ;  /* 0x00000075ff75723e */ /* 0x000fe400000000ff */
[----:B------:R-:W-:Y:S01]  /*8190*/  F2FP.F16.F32.PACK_AB R118, RZ, R118 ;  /* 0x00000076ff76723e */ /* 0x000fe200000000ff */
[----:B------:R-:W-:Y:S01]  /*81a0*/  @P5 STG.E.U16 desc[UR36][R4.64+0x170], R116 ;  /* 0x0001707404005986 */ /* 0x000fe2000c101524 */
[----:B------:R-:W-:-:S03]  /*81b0*/  F2FP.F16.F32.PACK_AB R119, RZ, R119 ;  /* 0x00000077ff77723e */ /* 0x000fc600000000ff */
[----:B------:R0:W-:Y:S02]  /*81c0*/  @P4 STG.E.U16 desc[UR36][R4.64+0x172], R117 ;  /* 0x0001727504004986 */ /* 0x0001e4000c101524 */
[----:B0-----:R-:W-:Y:S02]  /*81d0*/  @P2 IMAD.MOV.U32 R4, RZ, RZ, R6 ;  /* 0x000000ffff042224 */ /* 0x001fe400078e0006 */
[----:B------:R-:W-:-:S05]  /*81e0*/  @P2 IMAD.MOV.U32 R5, RZ, RZ, R7 ;  /* 0x000000ffff052224 */ /* 0x000fca00078e0007 */
[----:B------:R0:W-:Y:S04]  /*81f0*/  @P2 STG.E.U16 desc[UR36][R4.64+0x170], R118 ;  /* 0x0001707604002986 */ /* 0x0001e8000c101524 */
[----:B------:R0:W-:Y:S02]  /*8200*/  @P1 STG.E.U16 desc[UR36][R6.64+0x172], R119 ;  /* 0x0001727706001986 */ /* 0x0001e4000c101524 */
.L_x_222:
[----:B------:R-:W-:Y:S05]  /*8210*/  BSYNC B0 ;  /* 0x0000000000007941 */ /* 0x000fea0003800000 */
.L_x_32:
[----:B------:R-:W-:Y:S01]  /*8220*/  IADD3 R16, P0, R16, UR38, RZ ;  /* 0x0000002610107c10 */ /* 0x000fe2000ff1e0ff */
[----:B------:R-:W-:Y:S01]  /*8230*/  ULDC.64 UR4, c[0x0][0x650] ;  /* 0x0001940000047ab9 */ /* 0x000fe20000000a00 */
[----:B0-----:R-:W-:Y:S01]  /*8240*/  PRMT R3, RZ, 0x7610, R3 ;  /* 0x00007610ff037816 */ /* 0x001fe20000000003 */
[----:B------:R-:W-:Y:S01]  /*8250*/  IMAD.MOV.U32 R132, RZ, RZ, -0x1 ;  /* 0xffffffffff847424 */ /* 0x000fe200078e00ff */
[----:B------:R-:W-:Y:S01]  /*8260*/  IADD3.X R17, R17, UR41, RZ, P0, !PT ;  /* 0x0000002911117c10 */ /* 0x000fe200087fe4ff */
[----:B------:R-:W-:Y:S01]  /*8270*/  IMAD.MOV.U32 R23, RZ, RZ, -0x1 ;  /* 0xffffffffff177424 */ /* 0x000fe200078e00ff */
[----:B------:R-:W-:-:S04]  /*8280*/  ISETP.GE.U32.AND P0, PT, R16, UR4, PT ;  /* 0x0000000410007c0c */ /* 0x000fc8000bf06070 */
[----:B------:R-:W-:-:S13]  /*8290*/  ISETP.GE.U32.AND.EX P0, PT, R17, UR5, PT, P0 ;  /* 0x0000000511007c0c */ /* 0x000fda000bf06100 */
[----:B------:R-:W-:Y:S05]  /*82a0*/  @P0 BRA `(.L_x_223) ;  /* 0x0000000400500947 */ /* 0x000fea0003800000 */
[----:B-123--:R-:W0:Y:S01]  /*82b0*/  LDC.64 R10, c[0x0][0x628] ;  /* 0x00018a00ff0a7b82 */ /* 0x00ee220000000a00 */
[----:B----4-:R-:W1:Y:S01]  /*82c0*/  S2R R12, SR_CTAID.X ;  /* 0x00000000000c7919 */ /* 0x010e620000002500 */
[----:B------:R-:W-:Y:S02]  /*82d0*/  IMAD.MOV.U32 R8, RZ, RZ, R16 ;  /* 0x000000ffff087224 */ /* 0x000fe400078e0010 */
[----:B------:R-:W-:Y:S01]  /*82e0*/  IMAD.MOV.U32 R9, RZ, RZ, R17 ;  /* 0x000000ffff097224 */ /* 0x000fe200078e0011 */
[----:B------:R-:W2:Y:S03]  /*82f0*/  S2R R20, SR_CTAID.Y ;  /* 0x0000000000147919 */ /* 0x000ea60000002600 */
[----:B------:R-:W3:Y:S08]  /*8300*/  LDC R0, c[0x0][0x630] ;  /* 0x00018c00ff007b82 */ /* 0x000ef00000000800 */
[----:B------:R-:W4:Y:S01]  /*8310*/  LDC.64 R14, c[0x0][0x620] ;  /* 0x00018800ff0e7b82 */ /* 0x000f220000000a00 */
[----:B0-----:R-:W-:-:S04]  /*8320*/  ISETP.NE.U32.AND P0, PT, R10, RZ, PT ;  /* 0x000000ff0a00720c */ /* 0x001fc80003f05070 */
[----:B------:R-:W-:-:S13]  /*8330*/  ISETP.NE.AND.EX P0, PT, R11, RZ, PT, P0 ;  /* 0x000000ff0b00720c */ /* 0x000fda0003f05300 */
[----:B-1234-:R-:W-:Y:S05]  /*8340*/  @!P0 BRA `(.L_x_224) ;  /* 0x0000000000288947 */ /* 0x01efea0003800000 */
        /* <DEDUP_REMOVED lines=10> */
.L_x_224:
[-CC-:B------:R-:W-:Y:S01]  /*83f0*/  SHF.R.U64 R23, R8, R0.reuse, R9.reuse ;  /* 0x0000000008177219 */ /* 0x180fe20000001209 */
[----:B------:R-:W0:Y:S01]  /*8400*/  LDC.64 R26, c[0x0][0x640] ;  /* 0x00019000ff1a7b82 */ /* 0x000e220000000a00 */
[----:B------:R-:W-:Y:S01]  /*8410*/  SHF.R.U32.HI R0, RZ, R0, R9 ;  /* 0x00000000ff007219 */ /* 0x000fe20000011609 */
[----:B------:R-:W-:Y:S01]  /*8420*/  ULDC UR4, c[0x0][0x150] ;  /* 0x0000540000047ab9 */ /* 0x000fe20000000800 */
[----:B------:R-:W-:Y:S02]  /*8430*/  IADD3 R3, P0, RZ, -R23, RZ ;  /* 0x80000017ff037210 */ /* 0x000fe40007f1e0ff */
[----:B------:R-:W-:-:S03]  /*8440*/  I2FP.F32.U32 R7, R12 ;  /* 0x0000000c00077245 */ /* 0x000fc60000201000 */
[----:B------:R-:W1:Y:S01]  /*8450*/  LDC R6, c[0x0][0x618] ;  /* 0x00018600ff067b82 */ /* 0x000e620000000800 */
[----:B------:R-:W-:Y:S02]  /*8460*/  IMAD.X R5, RZ, RZ, ~R0, P0 ;  /* 0x000000ffff057224 */ /* 0x000fe400000e0e00 */
[----:B------:R-:W-:Y:S01]  /*8470*/  FMUL R7, R7, UR4 ;  /* 0x0000000407077c20 */ /* 0x000fe20008400000 */
[----:B------:R-:W-:Y:S01]  /*8480*/  ULDC UR4, c[0x0][0x154] ;  /* 0x0000550000047ab9 */ /* 0x000fe20000000800 */
[-C--:B------:R-:W-:Y:S02]  /*8490*/  IMAD R0, R5, R14.reuse, RZ ;  /* 0x0000000e05007224 */ /* 0x080fe400078e02ff */
[C---:B------:R-:W-:Y:S01]  /*84a0*/  IMAD.WIDE.U32 R4, R3.reuse, R14, R16 ;  /* 0x0000000e03047225 */ /* 0x040fe200078e0010 */
[----:B------:R-:W2:Y:S01]  /*84b0*/  LDC R8, c[0x0][0x608] ;  /* 0x00018200ff087b82 */ /* 0x000ea20000000800 */
[----:B------:R-:W3:Y:S02]  /*84c0*/  F2I.U32.TRUNC.NTZ R7, R7 ;  /* 0x0000000700077305 */ /* 0x000ee4000020f000 */
[----:B------:R-:W-:Y:S01]  /*84d0*/  IMAD R3, R3, R15, R0 ;  /* 0x0000000f03037224 */ /* 0x000fe200078e0200 */
[----:B------:R-:W-:-:S03]  /*84e0*/  I2FP.F32.U32 R0, R20 ;  /* 0x0000001400007245 */ /* 0x000fc60000201000 */
[----:B------:R-:W-:Y:S01]  /*84f0*/  IMAD.IADD R3, R5, 0x1, R3 ;  /* 0x0000000105037824 */ /* 0x000fe200078e0203 */
[----:B------:R-:W4:Y:S01]  /*8500*/  LDC R11, c[0x0][0x658] ;  /* 0x00019600ff0b7b82 */ /* 0x000f220000000800 */
[----:B0-----:R-:W-:-:S04]  /*8510*/  ISETP.NE.U32.AND P0, PT, R26, RZ, PT ;  /* 0x000000ff1a00720c */ /* 0x001fc80003f05070 */
[----:B------:R-:W-:-:S03]  /*8520*/  ISETP.NE.AND.EX P0, PT, R27, RZ, PT, P0 ;  /* 0x000000ff1b00720c */ /* 0x000fc60003f05300 */
[----:B------:R-:W0:Y:S01]  /*8530*/  LDC R9, c[0x0][0x144] ;  /* 0x00005100ff097b82 */ /* 0x000e220000000800 */
[-C--:B-1----:R-:W-:Y:S01]  /*8540*/  SHF.R.U64 R10, R4, R6.reuse, R3 ;  /* 0x00000006040a7219 */ /* 0x082fe20000001203 */
[----:B---3--:R-:W-:Y:S01]  /*8550*/  IMAD.MOV R7, RZ, RZ, -R7 ;  /* 0x000000ffff077224 */ /* 0x008fe200078e0a07 */
[----:B------:R-:W-:Y:S01]  /*8560*/  SHF.R.U32.HI R3, RZ, R6, R3 ;  /* 0x00000006ff037219 */ /* 0x000fe20000011603 */
[----:B------:R-:W-:-:S04]  /*8570*/  FMUL R6, R0, UR4 ;  /* 0x0000000400067c20 */ /* 0x000fc80008400000 */
[----:B------:R-:W1:Y:S01]  /*8580*/  LDC R21, c[0x0][0x148] ;  /* 0x00005200ff157b82 */ /* 0x000e620000000800 */
[----:B------:R3:W0:Y:S01]  /*8590*/  F2I.U32.TRUNC.NTZ R14, R6 ;  /* 0x00000006000e7305 */ /* 0x000622000020f000 */
[-CC-:B--2---:R-:W-:Y:S02]  /*85a0*/  SHF.R.U64 R13, R10, R8.reuse, R3.reuse ;  /* 0x000000080a0d7219 */ /* 0x184fe40000001203 */
[----:B------:R-:W-:-:S04]  /*85b0*/  SHF.R.U32.HI R0, RZ, R8, R3 ;  /* 0x00000008ff007219 */ /* 0x000fc80000011603 */
[----:B------:R-:W2:Y:S01]  /*85c0*/  LDC R24, c[0x0][0x600] ;  /* 0x00018000ff187b82 */ /* 0x000ea20000000800 */
[-CC-:B----4-:R-:W-:Y:S02]  /*85d0*/  SHF.R.U64 R15, R13, R11.reuse, R0.reuse ;  /* 0x0000000b0d0f7219 */ /* 0x190fe40000001200 */
[----:B------:R-:W-:-:S03]  /*85e0*/  SHF.R.U32.HI R5, RZ, R11, R0 ;  /* 0x0000000bff057219 */ /* 0x000fc60000011600 */
[----:B------:R-:W-:Y:S02]  /*85f0*/  IMAD.MOV.U32 R4, RZ, RZ, R15 ;  /* 0x000000ffff047224 */ /* 0x000fe400078e000f */
[----:B------:R-:W4:Y:S01]  /*8600*/  LDC R28, c[0x0][0x648] ;  /* 0x00019200ff1c7b82 */ /* 0x000f220000000800 */
[----:B0-----:R-:W-:-:S07]  /*8610*/  IMAD R25, R9, R7, R12 ;  /* 0x0000000709197224 */ /* 0x001fce00078e020c */
[----:B------:R-:W0:Y:S08]  /*8620*/  LDC R29, c[0x0][0x638] ;  /* 0x00018e00ff1d7b82 */ /* 0x000e300000000800 */
[----:B------:R-:W0:Y:S01]  /*8630*/  LDC R30, c[0x0][0x610] ;  /* 0x00018400ff1e7b82 */ /* 0x000e220000000800 */
[----:B-123--:R-:W-:Y:S05]  /*8640*/  @!P0 BRA `(.L_x_225) ;  /* 0x0000000000288947 */ /* 0x00efea0003800000 */
[----:B------:R-:W1:Y:S02]  /*8650*/  LDC R0, c[0x0][0x64c] ;  /* 0x00019300ff007b82 */ /* 0x000e640000000800 */
[----:B-1----:R-:W-:-:S05]  /*8660*/  IADD3 R3, P0, R15, R0, RZ ;  /* 0x000000000f037210 */ /* 0x002fca0007f1e0ff */
        /* <DEDUP_REMOVED lines=8> */
.L_x_225:
[----:B------:R-:W-:Y:S01]  /*86f0*/  ISETP.NE.AND P0, PT, R2, 0x1, PT ;  /* 0x000000010200780c */ /* 0x000fe20003f05270 */
[----:B------:R-:W-:Y:S01]  /*8700*/  IMAD.MOV R14, RZ, RZ, -R14 ;  /* 0x000000ffff0e7224 */ /* 0x000fe200078e0a0e */
[----:B----4-:R-:W-:Y:S01]  /*8710*/  SHF.R.U64 R3, R4, R28, R5 ;  /* 0x0000001c04037219 */ /* 0x010fe20000001205 */
[----:B------:R-:W-:Y:S01]  /*8720*/  VIADD R5, R24, 0xffffffff ;  /* 0xffffffff18057836 */ /* 0x000fe20000000000 */
[----:B------:R-:W-:-:S03]  /*8730*/  LOP3.LUT R0, R13, R130, RZ, 0xc0, !PT ;  /* 0x000000820d007212 */ /* 0x000fc600078ec0ff */
[----:B------:R-:W-:Y:S01]  /*8740*/  IMAD.MOV R4, RZ, RZ, -R3 ;  /* 0x000000ffff047224 */ /* 0x000fe200078e0a03 */
[----:B------:R-:W-:Y:S01]  /*8750*/  LOP3.LUT R10, R10, R5, RZ, 0xc0, !PT ;  /* 0x000000050a0a7212 */ /* 0x000fe200078ec0ff */
[----:B------:R-:W-:Y:S02]  /*8760*/  IMAD R0, R125, R3, R0 ;  /* 0x000000037d007224 */ /* 0x000fe400078e0200 */
[----:B0-----:R-:W-:Y:S02]  /*8770*/  IMAD R3, R4, R29, R15 ;  /* 0x0000001d04037224 */ /* 0x001fe400078e020f */
[----:B------:R-:W-:Y:S02]  /*8780*/  @P0 IMAD R25, R21, R14, R20 ;  /* 0x0000000e15190224 */ /* 0x000fe400078e0214 */
[----:B------:R-:W-:Y:S02]  /*8790*/  IMAD R5, R3, R24, R10 ;  /* 0x0000001803057224 */ /* 0x000fe400078e020a */
[----:B------:R-:W-:-:S02]  /*87a0*/  IMAD R0, R0, R30, R25 ;  /* 0x0000001e00007224 */ /* 0x000fc400078e0219 */
[----:B------:R-:W-:-:S03]  /*87b0*/  IMAD.MOV.U32 R4, RZ, RZ, 0x1 ;  /* 0x00000001ff047424 */ /* 0x000fc600078e00ff */
[----:B------:R-:W-:Y:S02]  /*87c0*/  SEL R132, R5, R0, !P0 ;  /* 0x0000000005847207 */ /* 0x000fe40004000000 */
[----:B------:R-:W-:Y:S02]  /*87d0*/  PRMT R3, R4, 0x7610, R3 ;  /* 0x0000761004037816 */ /* 0x000fe40000000003 */
[----:B------:R-:W-:-:S07]  /*87e0*/  SEL R0, R0, R5, !P0 ;  /* 0x0000000500007207 */ /* 0x000fce0004000000 */
.L_x_223:
[----:B------:R-:W-:Y:S01]  /*87f0*/  LOP3.LUT P0, RZ, R3, 0xff, RZ, 0xc0, !PT ;  /* 0x000000ff03ff7812 */ /* 0x000fe2000780c0ff */
[----:B-----5:R-:W-:-:S12]  /*8800*/  IMAD.MOV.U32 R133, RZ, RZ, R0 ;  /* 0x000000ffff857224 */ /* 0x020fd800078e0000 */
[----:B------:R-:W-:Y:S05]  /*8810*/  @P0 BRA `(.L_x_226) ;  /* 0xffffff8c00040947 */ /* 0x000fea000383ffff */
[----:B------:R-:W-:Y:S05]  /*8820*/  EXIT ;  /* 0x000000000000794d */ /* 0x000fea0003800000 */
.L_x_7:
        /* <DEDUP_REMOVED lines=26> */
.L_x_228:
[----:B------:R-:W0:Y:S01]  /*89d0*/  LDC.64 R30, c[0x0][0x640] ;  /* 0x00019000ff1e7b82 */ /* 0x000e220000000a00 */
[-CC-:B------:R-:W-:Y:S01]  /*89e0*/  SHF.R.U64 R21, R14, R8.reuse, R15.reuse ;  /* 0x000000080e157219 */ /* 0x180fe2000000120f */
[----:B------:R-:W-:Y:S01]  /*89f0*/  IMAD.MOV.U32 R27, RZ, RZ, 0x1 ;  /* 0x00000001ff1b7424 */ /* 0x000fe200078e00ff */
[----:B------:R-:W-:Y:S02]  /*8a00*/  SHF.R.U32.HI R7, RZ, R8, R15 ;  /* 0x00000008ff077219 */ /* 0x000fe4000001160f */
[----:B------:R-:W-:-:S03]  /*8a10*/  IADD3 R13, P0, RZ, -R21, RZ ;  /* 0x80000015ff0d7210 */ /* 0x000fc60007f1e0ff */
[----:B------:R-:W1:Y:S02]  /*8a20*/  LDC R12, c[0x0][0x618] ;  /* 0x00018600ff0c7b82 */ /* 0x000e640000000800 */
[----:B------:R-:W-:Y:S02]  /*8a30*/  IMAD.X R7, RZ, RZ, ~R7, P0 ;  /* 0x000000ffff077224 */ /* 0x000fe400000e0e07 */
[----:B------:R-:W-:-:S04]  /*8a40*/  IMAD.WIDE.U32 R10, R13, R22, R16 ;  /* 0x000000160d0a7225 */ /* 0x000fc800078e0010 */
[----:B------:R-:W2:Y:S01]  /*8a50*/  LDC R14, c[0x0][0x608] ;  /* 0x00018200ff0e7b82 */ /* 0x000ea20000000800 */
[----:B------:R-:W-:-:S04]  /*8a60*/  IMAD R8, R7, R22, RZ ;  /* 0x0000001607087224 */ /* 0x000fc800078e02ff */
[----:B------:R-:W-:-:S03]  /*8a70*/  IMAD R7, R13, R23, R8 ;  /* 0x000000170d077224 */ /* 0x000fc600078e0208 */
[----:B------:R-:W3:Y:S01]  /*8a80*/  LDC R28, c[0x0][0x658] ;  /* 0x00019600ff1c7b82 */ /* 0x000ee20000000800 */
[----:B------:R-:W-:Y:S01]  /*8a90*/  IMAD.IADD R7, R11, 0x1, R7 ;  /* 0x000000010b077824 */ /* 0x000fe200078e0207 */
[----:B0-----:R-:W-:Y:S01]  /*8aa0*/  ISETP.NE.U32.AND P0, PT, R30, RZ, PT ;  /* 0x000000ff1e00720c */ /* 0x001fe20003f05070 */
[----:B------:R-:W-:-:S03]  /*8ab0*/  IMAD.MOV.U32 R11, RZ, RZ, -0x1 ;  /* 0xffffffffff0b7424 */ /* 0x000fc600078e00ff */
        /* <DEDUP_REMOVED lines=8> */
[-C--:B---3--:R-:W-:Y:S02]  /*8b40*/  SHF.L.U32 R10, R11, R28.reuse, RZ ;  /* 0x0000001c0b0a7219 */ /* 0x088fe400000006ff */
[--C-:B------:R-:W-:Y:S02]  /*8b50*/  SHF.R.U64 R26, R22, R28, R7.reuse ;  /* 0x0000001c161a7219 */ /* 0x100fe40000001207 */
[----:B------:R-:W-:Y:S02]  /*8b60*/  LOP3.LUT R29, RZ, R10, RZ, 0x33, !PT ;  /* 0x0000000aff1d7212 */ /* 0x000fe400078e33ff */
[----:B------:R-:W-:Y:S01]  /*8b70*/  SHF.R.U32.HI R11, RZ, R28, R7 ;  /* 0x0000001cff0b7219 */ /* 0x000fe20000011607 */
[----:B------:R-:W3:Y:S01]  /*8b80*/  LDC R32, c[0x0][0x610] ;  /* 0x00018400ff207b82 */ /* 0x000ee20000000800 */
[----:B------:R-:W-:Y:S01]  /*8b90*/  IMAD.MOV.U32 R10, RZ, RZ, R26 ;  /* 0x000000ffff0a7224 */ /* 0x000fe200078e001a */
[----:B------:R-:W-:Y:S06]  /*8ba0*/  @!P0 BRA `(.L_x_229) ;  /* 0x0000000000288947 */ /* 0x000fec0003800000 */
        /* <DEDUP_REMOVED lines=10> */
.L_x_229:
[----:B------:R-:W-:Y:S02]  /*8c50*/  ISETP.NE.AND P0, PT, R2, 0x1, PT ;  /* 0x000000010200780c */ /* 0x000fe40003f05270 */
[----:B-1----:R-:W-:Y:S01]  /*8c60*/  SHF.R.U64 R8, R10, R8, R11 ;  /* 0x000000080a087219 */ /* 0x002fe2000000120b */
[----:B0-----:R-:W-:Y:S01]  /*8c70*/  VIADD R11, R23, 0xffffffff ;  /* 0xffffffff170b7836 */ /* 0x001fe20000000000 */
[----:B------:R-:W-:Y:S02]  /*8c80*/  SHF.L.U32 R27, R27, R28, RZ ;  /* 0x0000001c1b1b7219 */ /* 0x000fe400000006ff */
[----:B------:R-:W-:Y:S01]  /*8c90*/  LOP3.LUT R5, R22, R29, RZ, 0xc0, !PT ;  /* 0x0000001d16057212 */ /* 0x000fe200078ec0ff */
[----:B------:R-:W-:-:S04]  /*8ca0*/  IMAD.MOV R7, RZ, RZ, -R8 ;  /* 0x000000ffff077224 */ /* 0x000fc800078e0a08 */
[----:B------:R-:W-:Y:S02]  /*8cb0*/  IMAD R5, R27, R8, R5 ;  /* 0x000000081b057224 */ /* 0x000fe400078e0205 */
[----:B------:R-:W-:Y:S01]  /*8cc0*/  @P0 IMAD R6, R9, R24, R4 ;  /* 0x0000001809060224 */ /* 0x000fe200078e0204 */
[----:B------:R-:W-:Y:S01]  /*8cd0*/  LOP3.LUT R9, R20, R11, RZ, 0xc0, !PT ;  /* 0x0000000b14097212 */ /* 0x000fe200078ec0ff */
[----:B--2---:R-:W-:Y:S02]  /*8ce0*/  IMAD R4, R7, R25, R26 ;  /* 0x0000001907047224 */ /* 0x004fe400078e021a */
[----:B---3--:R-:W-:Y:S02]  /*8cf0*/  IMAD R6, R5, R32, R6 ;  /* 0x0000002005067224 */ /* 0x008fe400078e0206 */
[----:B------:R-:W-:Y:S02]  /*8d00*/  IMAD R5, R4, R23, R9 ;  /* 0x0000001704057224 */ /* 0x000fe400078e0209 */
[----:B------:R-:W-:-:S02]  /*8d10*/  IMAD.MOV.U32 R8, RZ, RZ, 0x1 ;  /* 0x00000001ff087424 */ /* 0x000fc400078e00ff */
[----:B------:R-:W-:Y:S01]  /*8d20*/  IMAD.MOV.U32 R7, RZ, RZ, R21 ;  /* 0x000000ffff077224 */ /* 0x000fe200078e0015 */
[----:B------:R-:W-:Y:S02]  /*8d30*/  SEL R19, R5, R6, !P0 ;  /* 0x0000000605137207 */ /* 0x000fe40004000000 */
[----:B------:R-:W-:-:S07]  /*8d40*/  SEL R20, R6, R5, !P0 ;  /* 0x0000000506147207 */ /* 0x000fce0004000000 */
.L_x_227:
[----:B------:R-:W-:-:S08]  /*8d50*/  NOP ;  /* 0x0000000000007918 */ /* 0x000fd00000000000 */
[----:B------:R-:W0:-:S00]  /*8d60*/  USETMAXREG.DEALLOC.CTAPOOL 0x28 ;  /* 0x00000028000079c8 */ /* 0x000e0000080e0500 */
[----:B0-----:R-:W-:-:S13]  /*8d70*/  ISETP.NE.AND P0, PT, R3, RZ, PT ;  /* 0x000000ff0300720c */ /* 0x001fda0003f05270 */
[----:B------:R-:W-:Y:S05]  /*8d80*/  @P0 EXIT ;  /* 0x000000000000094d */ /* 0x000fea0003800000 */
[----:B------:R-:W-:Y:S01]  /*8d90*/  LOP3.LUT P0, RZ, R8, 0xff, RZ, 0xc0, !PT ;  /* 0x000000ff08ff7812 */ /* 0x000fe2000780c0ff */
[----:B------:R-:W-:Y:S02]  /*8da0*/  IMAD.MOV.U32 R3, RZ, RZ, 0x1 ;  /* 0x00000001ff037424 */ /* 0x000fe400078e00ff */
[----:B------:R-:W-:-:S10]  /*8db0*/  IMAD.MOV.U32 R8, RZ, RZ, RZ ;  /* 0x000000ffff087224 */ /* 0x000fd400078e00ff */
[----:B------:R-:W-:Y:S05]  /*8dc0*/  @!P0 BRA `(.L_x_230) ;  /* 0x0000000c00548947 */ /* 0x000fea0003800000 */
[----:B------:R-:W0:Y:S01]  /*8dd0*/  LDC R3, c[0x0][0x28c] ;  /* 0x0000a300ff037b82 */ /* 0x000e220000000800 */
[----:B------:R-:W1:Y:S01]  /*8de0*/  S2R R10, SR_CgaCtaId ;  /* 0x00000000000a7919 */ /* 0x000e620000008800 */
[----:B------:R-:W-:Y:S01]  /*8df0*/  ULDC UR5, c[0x0][0x658] ;  /* 0x0001960000057ab9 */ /* 0x000fe20000000800 */
[----:B------:R-:W-:Y:S01]  /*8e00*/  UMOV UR6, 0xffffffff ;  /* 0xffffffff00067882 */ /* 0x000fe20000000000 */
[----:B------:R-:W-:Y:S01]  /*8e10*/  BSSY B0, `(.L_x_230) ;  /* 0x00000d0000007945 */ /* 0x000fe20003800000 */
[----:B------:R-:W-:Y:S01]  /*8e20*/  USHF.L.U32 UR6, UR6, UR5, URZ ;  /* 0x0000000506067299 */ /* 0x000fe2000800063f */
[----:B------:R-:W-:Y:S01]  /*8e30*/  IMAD.MOV.U32 R11, RZ, RZ, 0x1 ;  /* 0x00000001ff0b7424 */ /* 0x000fe200078e00ff */
[----:B------:R-:W-:Y:S01]  /*8e40*/  LOP3.LUT R13, R18, 0x2, RZ, 0xfc, !PT ;  /* 0x00000002120d7812 */ /* 0x000fe200078efcff */
[----:B------:R-:W-:Y:S01]  /*8e50*/  IMAD.MOV.U32 R8, RZ, RZ, RZ ;  /* 0x000000ffff087224 */ /* 0x000fe200078e00ff */
[----:B------:R-:W-:Y:S01]  /*8e60*/  ULDC UR4, c[0x0][0x600] ;  /* 0x0001800000047ab9 */ /* 0x000fe20000000800 */
[----:B------:R-:W-:Y:S01]  /*8e70*/  UMOV UR7, 0x1 ;  /* 0x0000000100077882 */ /* 0x000fe20000000000 */
[----:B------:R-:W-:-:S02]  /*8e80*/  UIADD3 UR4, UR4, -0x1, URZ ;  /* 0xffffffff04047890 */ /* 0x000fc4000fffe03f */
[----:B------:R-:W-:Y:S02]  /*8e90*/  USHF.L.U32 UR5, UR7, UR5, URZ ;  /* 0x0000000507057299 */ /* 0x000fe4000800063f */
[----:B------:R-:W-:Y:S01]  /*8ea0*/  ULOP3.LUT UR6, URZ, UR6, URZ, 0x33, !UPT ;  /* 0x000000063f067292 */ /* 0x000fe2000f8e333f */
[----:B------:R-:W-:Y:S01]  /*8eb0*/  ULDC.64 UR30, c[0x0][0x198] ;  /* 0x00006600001e7ab9 */ /* 0x000fe20000000a00 */
[----:B0-----:R-:W-:-:S05]  /*8ec0*/  VIADD R3, R3, 0x7f ;  /* 0x0000007f03037836 */ /* 0x001fca0000000000 */
[----:B------:R-:W-:-:S04]  /*8ed0*/  SHF.R.S32.HI R4, RZ, 0x1f, R3 ;  /* 0x0000001fff047819 */ /* 0x000fc80000011403 */
[----:B------:R-:W-:Y:S01]  /*8ee0*/  LEA.HI R4, R4, R3, RZ, 0x7 ;  /* 0x0000000304047211 */ /* 0x000fe200078f38ff */
[----:B------:R-:W-:Y:S01]  /*8ef0*/  IMAD.MOV.U32 R3, RZ, RZ, 0x1 ;  /* 0x00000001ff037424 */ /* 0x000fe200078e00ff */
[----:B-1----:R-:W-:Y:S02]  /*8f00*/  LOP3.LUT R10, R10, 0x1, RZ, 0xc0, !PT ;  /* 0x000000010a0a7812 */ /* 0x002fe400078ec0ff */
[----:B------:R-:W-:-:S05]  /*8f10*/  SHF.R.S32.HI R9, RZ, 0x7, R4 ;  /* 0x00000007ff097819 */ /* 0x000fca0000011404 */
[----:B------:R-:W-:-:S07]  /*8f20*/  VIADD R12, R9, 0x1 ;  /* 0x00000001090c7836 */ /* 0x000fce0000000000 */
.L_x_241:
[----:B------:R-:W-:-:S03]  /*8f30*/  UMOV UR7, 0xffffffff ;  /* 0xffffffff00077882 */ /* 0x000fc60000000000 */
[----:B------:R-:W-:Y:S05]  /*8f40*/  BRA.DIV UR7, `(.L_x_231) ;  /* 0x0000000e07947947 */ /* 0x000fea000b800000 */
[----:B------:R-:W-:-:S13]  /*8f50*/  ELECT P6, URZ, PT ;  /* 0x00000000003f782f */ /* 0x000fda00038c0000 */
.L_x_250:
[----:B------:R-:W0:Y:S01]  /*8f60*/  LDC R4, c[0x0][0x28c] ;  /* 0x0000a300ff047b82 */ /* 0x000e220000000800 */
[----:B------:R-:W-:Y:S01]  /*8f70*/  BSSY B1, `(.L_x_232) ;  /* 0x0000046000017945 */ /* 0x000fe20003800000 */
[----:B0-----:R-:W-:-:S13]  /*8f80*/  ISETP.LT.OR P6, PT, R4, 0x1, !P6 ;  /* 0x000000010400780c */ /* 0x001fda00077c1670 */
[----:B------:R-:W-:Y:S05]  /*8f90*/  @P6 BRA `(.L_x_233) ;  /* 0x00000004000c6947 */ /* 0x000fea0003800000 */
[----:B------:R-:W-:Y:S02]  /*8fa0*/  IMAD R19, R19, 0x2, R10 ;  /* 0x0000000213137824 */ /* 0x000fe400078e020a */
[----:B------:R-:W-:Y:S02]  /*8fb0*/  IMAD.SHL.U32 R20, R20, 0x80, RZ ;  /* 0x0000008014147824 */ /* 0x000fe400078e00ff */
[----:B------:R-:W-:Y:S02]  /*8fc0*/  IMAD.MOV.U32 R23, RZ, RZ, RZ ;  /* 0x000000ffff177224 */ /* 0x000fe400078e00ff */
[----:B------:R-:W-:Y:S02]  /*8fd0*/  IMAD.MOV.U32 R4, RZ, RZ, R12 ;  /* 0x000000ffff047224 */ /* 0x000fe400078e000c */
[----:B------:R-:W-:Y:S02]  /*8fe0*/  IMAD.MOV.U32 R5, RZ, RZ, R3 ;  /* 0x000000ffff057224 */ /* 0x000fe400078e0003 */
[----:B------:R-:W-:-:S02]  /*8ff0*/  IMAD.MOV.U32 R15, RZ, RZ, R8 ;  /* 0x000000ffff0f7224 */ /* 0x000fc400078e0008 */
[----:B------:R-:W-:-:S07]  /*9000*/  IMAD R19, R19, 0x60, RZ ;  /* 0x0000006013137824 */ /* 0x000fce00078e02ff */
.L_x_236:
[----:B------:R-:W0:Y:S01]  /*9010*/  S2R R21, SR_CgaCtaId ;  /* 0x0000000000157919 */ /* 0x000e220000008800 */
[----:B------:R-:W-:Y:S02]  /*9020*/  MOV R6, 0x400 ;  /* 0x0000040000067802 */ /* 0x000fe40000000f00 */
[----:B------:R-:W-:-:S13]  /*9030*/  ISETP.NE.AND P1, PT, R0, RZ, PT ;  /* 0x000000ff0000720c */ /* 0x000fda0003f25270 */
[----:B------:R-:W1:Y:S01]  /*9040*/  @!P1 LDC R14, c[0x0][0x500] ;  /* 0x00014000ff0e9b82 */ /* 0x000e620000000800 */
[----:B0-----:R-:W-:Y:S02]  /*9050*/  LEA R22, R21, R6, 0x18 ;  /* 0x0000000615167211 */ /* 0x001fe400078ec0ff */
[----:B------:R-:W-:-:S03]  /*9060*/  SHF.L.U32 R6, R5, 0x1f, RZ ;  /* 0x0000001f05067819 */ /* 0x000fc600000006ff */
[----:B------:R-:W-:-:S04]  /*9070*/  IMAD R21, R15, 0x8, R22 ;  /* 0x000000080f157824 */ /* 0x000fc800078e0216 */
[----:B------:R-:W0:Y:S02]  /*9080*/  SYNCS.PHASECHK.TRANS64.TRYWAIT P0, [R21+URZ+0x10], R6 ;  /* 0x00001006150075a7 */ /* 0x000e24000800017f */
[----:B01----:R-:W-:Y:S05]  /*9090*/  @!P0 BRA `(.L_x_234) ;  /* 0x0000000c00608947 */ /* 0x003fea0003800000 */
.L_x_251:
[----:B0-----:R-:W-:Y:S01]  /*90a0*/  PRMT R6, R13, 0x9910, RZ ;  /* 0x000099100d067816 */ /* 0x001fe200000000ff */
[----:B------:R0:W-:Y:S03]  /*90b0*/  @!P1 SYNCS.ARRIVE.TRANS64 RZ, [R21+URZ], R14 ;  /* 0x0000000e15ff99a7 */ /* 0x0001e6000800003f */
[----:B------:R-:W-:-:S13]  /*90c0*/  ISETP.NE.AND P0, PT, R6, 0x2, PT ;  /* 0x000000020600780c */ /* 0x000fda0003f05270 */
[----:B0-----:R-:W-:Y:S05]  /*90d0*/  @P0 BRA `(.L_x_235) ;  /* 0x0000000000040947 */ /* 0x001fea0003800000 */
[----:B------:R-:W-:Y:S01]  /*90e0*/  BPT.TRAP 0x1 ;  /* 0x000000040000795c */ /* 0x000fe20000300000 */
.L_x_235:
[----:B------:R-:W-:Y:S01]  /*90f0*/  IMAD R6, R15, 0x4, R10 ;  /* 0x000000040f067824 */ /* 0x000fe200078e020a */
[----:B------:R-:W-:Y:S01]  /*9100*/  R2UR UR34, R23 ;  /* 0x00000000172272ca */ /* 0x000fe200000e0000 */
[--C-:B------:R-:W-:Y:S01]  /*9110*/  IMAD R14, R15, 0x8000, R22.reuse ;  /* 0x000080000f0e7824 */ /* 0x100fe200078e0216 */
[----:B------:R-:W-:Y:S01]  /*9120*/  R2UR UR33, R21 ;  /* 0x00000000152172ca */ /* 0x000fe200000e0000 */
[----:B------:R-:W-:Y:S01]  /*9130*/  IMAD R6, R6, 0x1800, RZ ;  /* 0x0000180006067824 */ /* 0x000fe200078e02ff */
[----:B------:R-:W-:Y:S01]  /*9140*/  R2UR UR36, R7 ;  /* 0x00000000072472ca */ /* 0x000fe200000e0000 */
[----:B------:R-:W-:Y:S01]  /*9150*/  VIADD R4, R4, 0xffffffff ;  /* 0xffffffff04047836 */ /* 0x000fe20000000000 */
[----:B------:R-:W-:Y:S01]  /*9160*/  R2UR UR24, R14 ;  /* 0x000000000e1872ca */ /* 0x000fe200000e0000 */
[----:B------:R-:W-:Y:S01]  /*9170*/  IMAD R6, R6, 0x2, R22 ;  /* 0x0000000206067824 */ /* 0x000fe200078e0216 */
[----:B------:R-:W-:Y:S01]  /*9180*/  R2UR UR35, R20 ;  /* 0x00000000142372ca */ /* 0x000fe200000e0000 */
[----:B------:R-:W-:Y:S01]  /*9190*/  UIADD3 UR14, UP0, UR30, 0xf0, URZ ;  /* 0x000000f01e0e7890 */ /* 0x000fe2000ff1e03f */
[----:B------:R-:W-:Y:S01]  /*91a0*/  R2UR UR19, R19 ;  /* 0x00000000131372ca */ /* 0x000fe200000e0000 */
[----:B------:R-:W-:Y:S01]  /*91b0*/  UIADD3 UR42, UP1, UR30, 0x1f0, URZ ;  /* 0x000001f01e2a7890 */ /* 0x000fe2000ff3e03f */
[----:B------:R-:W-:Y:S01]  /*91c0*/  R2UR UR8, R6 ;  /* 0x00000000060872ca */ /* 0x000fe200000e0000 */
[----:B------:R-:W-:Y:S01]  /*91d0*/  UIADD3.X UR15, URZ, UR31, URZ, UP0, !UPT ;  /* 0x0000001f3f0f7290 */ /* 0x000fe200087fe43f */
[----:B------:R-:W-:Y:S01]  /*91e0*/  ISETP.GT.AND P1, PT, R4, 0x1, PT ;  /* 0x000000010400780c */ /* 0x000fe20003f24270 */
[----:B------:R-:W-:Y:S01]  /*91f0*/  UIADD3 UR26, UR34, 0x40, URZ ;  /* 0x00000040221a7890 */ /* 0x000fe2000fffe03f */
[----:B------:R-:W-:Y:S01]  /*9200*/  VIADD R15, R15, 0x1 ;  /* 0x000000010f0f7836 */ /* 0x000fe20000000000 */
[----:B------:R-:W-:Y:S01]  /*9210*/  UIADD3.X UR43, URZ, UR31, URZ, UP1, !UPT ;  /* 0x0000001f3f2b7290 */ /* 0x000fe20008ffe43f */
[----:B------:R-:W-:Y:S01]  /*9220*/  VIADD R23, R23, 0x80 ;  /* 0x0000008017177836 */ /* 0x000fe20000000000 */
[----:B------:R-:W-:-:S02]  /*9230*/  UIADD3 UR32, UR24, 0x100, URZ ;  /* 0x0000010018207890 */ /* 0x000fc4000fffe03f */
[----:B------:R-:W-:Y:S01]  /*9240*/  UIADD3 UR24, UR24, 0x4100, URZ ;  /* 0x0000410018187890 */ /* 0x000fe2000fffe03f */
[----:B------:R-:W-:Y:S01]  /*9250*/  ISETP.NE.AND P0, PT, R15, 0x2, PT ;  /* 0x000000020f00780c */ /* 0x000fe20003f05270 */
[----:B------:R-:W-:Y:S01]  /*9260*/  UMOV UR22, 0x0 ;  /* 0x0000000000167882 */ /* 0x000fe20000000000 */
[----:B------:R-:W-:Y:S01]  /*9270*/  UMOV UR23, 0x10000000 ;  /* 0x1000000000177882 */ /* 0x000fe20000000000 */
[----:B------:R-:W-:Y:S01]  /*9280*/  UIADD3 UR16, UR8, 0x10100, URZ ;  /* 0x0001010008107890 */ /* 0x000fe2000fffe03f */
[----:B------:R-:W-:Y:S01]  /*9290*/  SEL R6, RZ, 0x1, P0 ;  /* 0x00000001ff067807 */ /* 0x000fe20000000000 */
[----:B------:R-:W-:Y:S01]  /*92a0*/  UIADD3 UR8, UR8, 0x16100, URZ ;  /* 0x0001610008087890 */ /* 0x000fe2000fffe03f */
[----:B------:R0:W-:Y:S01]  /*92b0*/  UTMALDG.3D [UR32], [UR14], desc[UR22] ;  /* 0x000016200e0075b4 */ /* 0x0001e20008011000 */
[----:B------:R-:W-:Y:S01]  /*92c0*/  UMOV UR25, UR33 ;  /* 0x0000002100197c82 */ /* 0x000fe20008000000 */
[----:B------:R-:W-:Y:S01]  /*92d0*/  UMOV UR28, UR36 ;  /* 0x00000024001c7c82 */ /* 0x000fe20008000000 */
[----:B------:R-:W-:Y:S01]  /*92e0*/  UMOV UR27, UR35 ;  /* 0x00000023001b7c82 */ /* 0x000fe20008000000 */
[----:B------:R-:W-:Y:S01]  /*92f0*/  UMOV UR7, 0x30000 ;  /* 0x0003000000077882 */ /* 0x000fe20000000000 */
[----:B------:R-:W-:Y:S01]  /*9300*/  UMOV UR17, UR33 ;  /* 0x0000002100117c82 */ /* 0x000fe20008000000 */
[----:B------:R-:W-:Y:S01]  /*9310*/  UMOV UR18, UR34 ;  /* 0x0000002200127c82 */ /* 0x000fe20008000000 */
[----:B------:R-:W-:Y:S01]  /*9320*/  UMOV UR20, UR36 ;  /* 0x0000002400147c82 */ /* 0x000fe20008000000 */
[----:B------:R-:W-:Y:S01]  /*9330*/  UMOV UR9, UR33 ;  /* 0x0000002100097c82 */ /* 0x000fe20008000000 */
[----:B------:R-:W-:Y:S01]  /*9340*/  UMOV UR11, UR19 ;  /* 0x00000013000b7c82 */ /* 0x000fe20008000000 */
[----:B------:R-:W-:Y:S01]  /*9350*/  UMOV UR12, UR36 ;  /* 0x00000024000c7c82 */ /* 0x000fe20008000000 */
[----:B------:R0:W-:Y:S01]  /*9360*/  UTMALDG.3D [UR24], [UR14], desc[UR22] ;  /* 0x000016180e0075b4 */ /* 0x0001e20008011000 */
[----:B------:R-:W-:Y:S01]  /*9370*/  UMOV UR10, UR26 ;  /* 0x0000001a000a7c82 */ /* 0x000fe20008000000 */
[----:B------:R-:W-:-:S02]  /*9380*/  LOP3.LUT R5, R5, R6, RZ, 0x3c, !PT ;  /* 0x0000000605057212 */ /* 0x000fc400078e3cff */
[----:B------:R-:W-:Y:S01]  /*9390*/  SEL R15, R15, RZ, P0 ;  /* 0x000000ff0f0f7207 */ /* 0x000fe20000000000 */
[----:B------:R0:W-:Y:S01]  /*93a0*/  UTMALDG.3D.MULTICAST [UR16], [UR42], UR7, desc[UR22] ;  /* 0x000016102a0073b4 */ /* 0x0001e20008011807 */
[----:B------:R0:W-:Y:S02]  /*93b0*/  UTMALDG.3D.MULTICAST [UR8], [UR42], UR7, desc[UR22] ;  /* 0x000016082a0073b4 */ /* 0x0001e40008011807 */
[----:B0-----:R-:W-:Y:S05]  /*93c0*/  @P1 BRA `(.L_x_236) ;  /* 0xfffffffc00101947 */ /* 0x001fea000383ffff */
.L_x_233:
[----:B------:R-:W-:Y:S05]  /*93d0*/  BSYNC B1 ;  /* 0x0000000000017941 */ /* 0x000fea0003800000 */
.L_x_232:
[----:B------:R-:W-:Y:S01]  /*93e0*/  LOP3.LUT P1, RZ, R11, 0xff, RZ, 0xc0, !PT ;  /* 0x000000ff0bff7812 */ /* 0x000fe2000782c0ff */
[----:B------:R-:W-:Y:S01]  /*93f0*/  IMAD.IADD R8, R9, 0x1, R8 ;  /* 0x0000000109087824 */ /* 0x000fe200078e0208 */
[----:B------:R-:W-:Y:S01]  /*9400*/  IADD3 R16, P2, R16, UR38, RZ ;  /* 0x0000002610107c10 */ /* 0x000fe2000ff5e0ff */
[----:B------:R-:W-:Y:S01]  /*9410*/  ULDC.64 UR8, c[0x0][0x650] ;  /* 0x0001940000087ab9 */ /* 0x000fe20000000a00 */
[----:B------:R-:W-:Y:S01]  /*9420*/  BSSY B1, `(.L_x_237) ;  /* 0x000006c000017945 */ /* 0x000fe20003800000 */
[----:B------:R-:W-:Y:S01]  /*9430*/  IMAD.MOV.U32 R20, RZ, RZ, -0x1 ;  /* 0xffffffffff147424 */ /* 0x000fe200078e00ff */
[----:B------:R-:W-:Y:S01]  /*9440*/  SHF.R.U32.HI R4, RZ, 0x1, R8 ;  /* 0x00000001ff047819 */ /* 0x000fe20000011608 */
[----:B------:R-:W-:Y:S01]  /*9450*/  IMAD.MOV.U32 R19, RZ, RZ, -0x1 ;  /* 0xffffffffff137424 */ /* 0x000fe200078e00ff */
[----:B------:R-:W-:Y:S01]  /*9460*/  ISETP.GT.U32.AND P0, PT, R8, 0x1, PT ;  /* 0x000000010800780c */ /* 0x000fe20003f04070 */
[----:B------:R-:W-:Y:S01]  /*9470*/  IMAD.MOV.U32 R7, RZ, RZ, -0x1 ;  /* 0xffffffffff077424 */ /* 0x000fe200078e00ff */
[----:B------:R-:W-:-:S02]  /*9480*/  LOP3.LUT R4, R4, 0x1, RZ, 0xc0, !PT ;  /* 0x0000000104047812 */ /* 0x000fc400078ec0ff */
[----:B------:R-:W-:Y:S01]  /*9490*/  ISETP.LT.U32.AND P0, PT, R9, 0x2, P0 ;  /* 0x000000020900780c */ /* 0x000fe20000701070 */
[----:B------:R-:W0:Y:S01]  /*94a0*/  @P1 S2R R6, SR_CgaCtaId ;  /* 0x0000000000061919 */ /* 0x000e220000008800 */
[----:B------:R-:W-:Y:S02]  /*94b0*/  @P1 MOV R5, 0x400 ;  /* 0x0000040000051802 */ /* 0x000fe40000000f00 */
[----:B------:R-:W-:Y:S02]  /*94c0*/  IADD3.X R17, R17, UR41, RZ, P2, !PT ;  /* 0x0000002911117c10 */ /* 0x000fe400097fe4ff */
[----:B------:R-:W-:Y:S02]  /*94d0*/  ISETP.GE.U32.AND P2, PT, R16, UR8, PT ;  /* 0x0000000810007c0c */ /* 0x000fe4000bf46070 */
[----:B------:R-:W-:Y:S02]  /*94e0*/  LOP3.LUT R8, R8, 0x1, RZ, 0xc0, !PT ;  /* 0x0000000108087812 */ /* 0x000fe400078ec0ff */
[----:B------:R-:W-:-:S02]  /*94f0*/  PRMT R11, RZ, 0x7610, R11 ;  /* 0x00007610ff0b7816 */ /* 0x000fc4000000000b */
[----:B0-----:R-:W-:-:S04]  /*9500*/  @P1 LEA R5, R6, R5, 0x18 ;  /* 0x0000000506051211 */ /* 0x001fc800078ec0ff */
[----:B------:R0:W-:Y:S01]  /*9510*/  @P1 SYNCS.ARRIVE.TRANS64.A1T0 RZ, [R5+URZ+0x38], RZ ;  /* 0x000038ff05ff19a7 */ /* 0x0001e2000810003f */
[----:B------:R-:W-:Y:S02]  /*9520*/  ISETP.NE.U32.AND P1, PT, R4, 0x1, PT ;  /* 0x000000010400780c */ /* 0x000fe40003f25070 */
[----:B------:R-:W-:Y:S02]  /*9530*/  SEL R4, RZ, 0x1, !P0 ;  /* 0x00000001ff047807 */ /* 0x000fe40004000000 */
[----:B------:R-:W-:Y:S02]  /*9540*/  ISETP.GE.U32.AND.EX P0, PT, R17, UR9, PT, P2 ;  /* 0x0000000911007c0c */ /* 0x000fe4000bf06120 */
[----:B------:R-:W-:-:S04]  /*9550*/  ISETP.GT.U32.AND P1, PT, R9, 0x1, !P1 ;  /* 0x000000010900780c */ /* 0x000fc80004f24070 */
[----:B0-----:R-:W-:-:S04]  /*9560*/  SEL R5, RZ, 0x1, !P1 ;  /* 0x00000001ff057807 */ /* 0x001fc80004800000 */
[--C-:B------:R-:W-:Y:S02]  /*9570*/  LOP3.LUT R3, R5, R3, R4.reuse, 0x96, !PT ;  /* 0x0000000305037212 */ /* 0x100fe400078e9604 */
[----:B------:R-:W-:Y:S01]  /*9580*/  PRMT R4, RZ, 0x7610, R4 ;  /* 0x00007610ff047816 */ /* 0x000fe20000000004 */
[----:B------:R-:W-:Y:S06]  /*9590*/  @P0 BRA `(.L_x_238) ;  /* 0x0000000400500947 */ /* 0x000fec0003800000 */
[----:B------:R-:W0:Y:S01]  /*95a0*/  S2R R19, SR_CTAID.X ;  /* 0x0000000000137919 */ /* 0x000e220000002500 */
[----:B------:R-:W-:Y:S01]  /*95b0*/  ULDC.64 UR8, c[0x0][0x628] ;  /* 0x00018a0000087ab9 */ /* 0x000fe20000000a00 */
[----:B------:R-:W1:Y:S01]  /*95c0*/  LDC R20, c[0x0][0x144] ;  /* 0x00005100ff147b82 */ /* 0x000e620000000800 */
[----:B------:R-:W-:Y:S01]  /*95d0*/  ISETP.NE.U32.AND P0, PT, RZ, UR8, PT ;  /* 0x00000008ff007c0c */ /* 0x000fe2000bf05070 */
[----:B------:R-:W2:Y:S01]  /*95e0*/  S2R R14, SR_CTAID.Y ;  /* 0x00000000000e7919 */ /* 0x000ea20000002600 */
[----:B------:R-:W-:Y:S01]  /*95f0*/  ULDC UR10, c[0x0][0x630] ;  /* 0x00018c00000a7ab9 */ /* 0x000fe20000000800 */
[----:B------:R-:W-:Y:S01]  /*9600*/  ULDC UR11, c[0x0][0x150] ;  /* 0x00005400000b7ab9 */ /* 0x000fe20000000800 */
[----:B------:R-:W-:Y:S01]  /*9610*/  ISETP.NE.AND.EX P0, PT, RZ, UR9, PT, P0 ;  /* 0x00000009ff007c0c */ /* 0x000fe2000bf05300 */
[----:B------:R-:W-:Y:S02]  /*9620*/  IMAD.MOV.U32 R4, RZ, RZ, R16 ;  /* 0x000000ffff047224 */ /* 0x000fe400078e0010 */
[----:B------:R-:W-:Y:S01]  /*9630*/  IMAD.MOV.U32 R5, RZ, RZ, R17 ;  /* 0x000000ffff057224 */ /* 0x000fe200078e0011 */
[----:B0-----:R-:W-:-:S09]  /*9640*/  I2FP.F32.U32 R21, R19 ;  /* 0x0000001300157245 */ /* 0x001fd20000201000 */
[----:B------:R-:W-:Y:S05]  /*9650*/  @!P0 BRA `(.L_x_239) ;  /* 0x0000000000288947 */ /* 0x000fea0003800000 */
[----:B------:R-:W-:Y:S02]  /*9660*/  ULDC UR7, c[0x0][0x634] ;  /* 0x00018d0000077ab9 */ /* 0x000fe40000000800 */
[----:B------:R-:W-:-:S05]  /*9670*/  IADD3 R5, P0, R16, UR7, RZ ;  /* 0x0000000710057c10 */ /* 0x000fca000ff1e0ff */
[----:B------:R-:W-:-:S04]  /*9680*/  IMAD.X R15, RZ, RZ, R17, P0 ;  /* 0x000000ffff0f7224 */ /* 0x000fc800000e0611 */
[----:B------:R-:W-:-:S04]  /*9690*/  IMAD.WIDE.U32 R6, R15, UR8, RZ ;  /* 0x000000080f067c25 */ /* 0x000fc8000f8e00ff */
[----:B------:R-:W-:-:S04]  /*96a0*/  IMAD.WIDE.U32 R6, P0, R5, UR9, R6 ;  /* 0x0000000905067c25 */ /* 0x000fc8000f800006 */
[----:B------:R-:W-:-:S04]  /*96b0*/  IMAD.WIDE.U32 R4, R5, UR8, RZ ;  /* 0x0000000805047c25 */ /* 0x000fc8000f8e00ff */
[----:B------:R-:W-:Y:S01]  /*96c0*/  IMAD.MOV.U32 R4, RZ, RZ, R7 ;  /* 0x000000ffff047224 */ /* 0x000fe200078e0007 */
[----:B------:R-:W-:Y:S01]  /*96d0*/  IADD3 RZ, P1, R5, R6, RZ ;  /* 0x0000000605ff7210 */ /* 0x000fe20007f3e0ff */
[----:B------:R-:W-:-:S04]  /*96e0*/  IMAD.X R5, RZ, RZ, RZ, P0 ;  /* 0x000000ffff057224 */ /* 0x000fc800000e06ff */
[----:B------:R-:W-:-:S08]  /*96f0*/  IMAD.WIDE.U32.X R4, R15, UR9, R4, P1 ;  /* 0x000000090f047c25 */ /* 0x000fd000088e0404 */
.L_x_239:
[----:B------:R-:W-:Y:S01]  /*9700*/  FMUL R21, R21, UR11 ;  /* 0x0000000b15157c20 */ /* 0x000fe20008400000 */
[--C-:B------:R-:W-:Y:S01]  /*9710*/  SHF.R.U64 R15, R4, UR10, R5.reuse ;  /* 0x0000000a040f7c19 */ /* 0x100fe20008001205 */
[----:B------:R-:W-:Y:S01]  /*9720*/  ULDC.64 UR8, c[0x0][0x620] ;  /* 0x0001880000087ab9 */ /* 0x000fe20000000a00 */
[----:B------:R-:W-:Y:S01]  /*9730*/  SHF.R.U32.HI R4, RZ, UR10, R5 ;  /* 0x0000000aff047c19 */ /* 0x000fe20008011605 */
[----:B------:R-:W-:Y:S01]  /*9740*/  ULDC.64 UR10, c[0x0][0x640] ;  /* 0x00019000000a7ab9 */ /* 0x000fe20000000a00 */
[----:B------:R-:W-:Y:S01]  /*9750*/  IADD3 R5, P0, RZ, -R15, RZ ;  /* 0x8000000fff057210 */ /* 0x000fe20007f1e0ff */
[----:B------:R-:W0:Y:S01]  /*9760*/  F2I.U32.TRUNC.NTZ R21, R21 ;  /* 0x0000001500157305 */ /* 0x000e22000020f000 */
[----:B------:R-:W-:-:S03]  /*9770*/  ULDC UR7, c[0x0][0x618] ;  /* 0x0001860000077ab9 */ /* 0x000fc60000000800 */
[----:B------:R-:W-:Y:S01]  /*9780*/  IMAD.X R4, RZ, RZ, ~R4, P0 ;  /* 0x000000ffff047224 */ /* 0x000fe200000e0e04 */
[----:B------:R-:W-:-:S03]  /*9790*/  ISETP.NE.U32.AND P0, PT, RZ, UR10, PT ;  /* 0x0000000aff007c0c */ /* 0x000fc6000bf05070 */
[----:B------:R-:W-:Y:S01]  /*97a0*/  IMAD R4, R4, UR8, RZ ;  /* 0x0000000804047c24 */ /* 0x000fe2000f8e02ff */
[----:B------:R-:W-:-:S03]  /*97b0*/  ISETP.NE.AND.EX P0, PT, RZ, UR11, PT, P0 ;  /* 0x0000000bff007c0c */ /* 0x000fc6000bf05300 */
[C---:B------:R-:W-:Y:S02]  /*97c0*/  IMAD R7, R5.reuse, UR9, R4 ;  /* 0x0000000905077c24 */ /* 0x040fe4000f8e0204 */
[----:B------:R-:W-:Y:S01]  /*97d0*/  IMAD.WIDE.U32 R4, R5, UR8, R16 ;  /* 0x0000000805047c25 */ /* 0x000fe2000f8e0010 */
[----:B------:R-:W-:-:S03]  /*97e0*/  ULDC UR8, c[0x0][0x154] ;  /* 0x0000550000087ab9 */ /* 0x000fc60000000800 */
[----:B0-----:R-:W-:Y:S02]  /*97f0*/  IMAD.MOV R6, RZ, RZ, -R21 ;  /* 0x000000ffff067224 */ /* 0x001fe400078e0a15 */
[----:B------:R-:W0:Y:S01]  /*9800*/  LDC R21, c[0x0][0x148] ;  /* 0x00005200ff157b82 */ /* 0x000e220000000800 */
[----:B------:R-:W-:Y:S02]  /*9810*/  IMAD.IADD R5, R5, 0x1, R7 ;  /* 0x0000000105057824 */ /* 0x000fe400078e0207 */
[----:B-1----:R-:W-:Y:S01]  /*9820*/  IMAD R19, R20, R6, R19 ;  /* 0x0000000614137224 */ /* 0x002fe200078e0213 */
[----:B--2---:R-:W-:Y:S02]  /*9830*/  I2FP.F32.U32 R6, R14 ;  /* 0x0000000e00067245 */ /* 0x004fe40000201000 */
[--C-:B------:R-:W-:Y:S02]  /*9840*/  SHF.R.U64 R20, R4, UR7, R5.reuse ;  /* 0x0000000704147c19 */ /* 0x100fe40008001205 */
[----:B------:R-:W-:Y:S01]  /*9850*/  SHF.R.U32.HI R5, RZ, UR7, R5 ;  /* 0x00000007ff057c19 */ /* 0x000fe20008011605 */
[----:B------:R-:W-:Y:S01]  /*9860*/  FMUL R6, R6, UR8 ;  /* 0x0000000806067c20 */ /* 0x000fe20008400000 */
[----:B------:R-:W-:-:S02]  /*9870*/  ULDC UR7, c[0x0][0x608] ;  /* 0x0001820000077ab9 */ /* 0x000fc40000000800 */
[--C-:B------:R-:W-:Y:S01]  /*9880*/  SHF.R.U64 R23, R20, UR7, R5.reuse ;  /* 0x0000000714177c19 */ /* 0x100fe20008001205 */
[----:B------:R1:W2:Y:S01]  /*9890*/  F2I.U32.TRUNC.NTZ R24, R6 ;  /* 0x0000000600187305 */ /* 0x0002a2000020f000 */
[----:B------:R-:W-:Y:S01]  /*98a0*/  SHF.R.U32.HI R4, RZ, UR7, R5 ;  /* 0x00000007ff047c19 */ /* 0x000fe20008011605 */
[----:B------:R-:W-:-:S03]  /*98b0*/  ULDC UR7, c[0x0][0x658] ;  /* 0x0001960000077ab9 */ /* 0x000fc60000000800 */
[--C-:B------:R-:W-:Y:S02]  /*98c0*/  SHF.R.U64 R22, R23, UR7, R4.reuse ;  /* 0x0000000717167c19 */ /* 0x100fe40008001204 */
[----:B------:R-:W-:-:S03]  /*98d0*/  SHF.R.U32.HI R25, RZ, UR7, R4 ;  /* 0x00000007ff197c19 */ /* 0x000fc60008011604 */
[----:B------:R-:W-:Y:S02]  /*98e0*/  IMAD.MOV.U32 R4, RZ, RZ, R22 ;  /* 0x000000ffff047224 */ /* 0x000fe400078e0016 */
[----:B------:R-:W-:Y:S01]  /*98f0*/  IMAD.MOV.U32 R5, RZ, RZ, R25 ;  /* 0x000000ffff057224 */ /* 0x000fe200078e0019 */
[----:B-1----:R-:W-:Y:S06]  /*9900*/  @!P0 BRA `(.L_x_240) ;  /* 0x0000000000288947 */ /* 0x002fec0003800000 */
        /* <DEDUP_REMOVED lines=10> */
.L_x_240:
[----:B------:R-:W-:Y:S01]  /*99b0*/  ISETP.NE.AND P0, PT, R2, 0x1, PT ;  /* 0x000000010200780c */ /* 0x000fe20003f05270 */
[----:B------:R-:W-:Y:S01]  /*99c0*/  ULDC UR7, c[0x0][0x648] ;  /* 0x0001920000077ab9 */ /* 0x000fe20000000800 */
[----:B------:R-:W-:Y:S01]  /*99d0*/  LOP3.LUT R23, R23, UR6, RZ, 0xc0, !PT ;  /* 0x0000000617177c12 */ /* 0x000fe2000f8ec0ff */
[----:B--2---:R-:W-:Y:S01]  /*99e0*/  IMAD.MOV R24, RZ, RZ, -R24 ;  /* 0x000000ffff187224 */ /* 0x004fe200078e0a18 */
[----:B------:R-:W-:Y:S01]  /*99f0*/  SHF.R.U64 R4, R4, UR7, R5 ;  /* 0x0000000704047c19 */ /* 0x000fe20008001205 */
[----:B------:R-:W-:Y:S01]  /*9a00*/  ULDC UR7, c[0x0][0x638] ;  /* 0x00018e0000077ab9 */ /* 0x000fe20000000800 */
[----:B------:R-:W-:Y:S01]  /*9a10*/  LOP3.LUT R7, R20, UR4, RZ, 0xc0, !PT ;  /* 0x0000000414077c12 */ /* 0x000fe2000f8ec0ff */
[----:B------:R-:W-:Y:S02]  /*9a20*/  ULDC UR8, c[0x0][0x610] ;  /* 0x0001840000087ab9 */ /* 0x000fe40000000800 */
[----:B------:R-:W-:Y:S02]  /*9a30*/  IMAD.MOV R5, RZ, RZ, -R4 ;  /* 0x000000ffff057224 */ /* 0x000fe400078e0a04 */
[----:B------:R-:W-:-:S02]  /*9a40*/  IMAD R4, R4, UR5, R23 ;  /* 0x0000000504047c24 */ /* 0x000fc4000f8e0217 */
[----:B0-----:R-:W-:Y:S02]  /*9a50*/  @P0 IMAD R19, R21, R24, R14 ;  /* 0x0000001815130224 */ /* 0x001fe400078e020e */
[----:B------:R-:W-:Y:S01]  /*9a60*/  IMAD R22, R5, UR7, R22 ;  /* 0x0000000705167c24 */ /* 0x000fe2000f8e0216 */
[----:B------:R-:W-:Y:S01]  /*9a70*/  ULDC UR7, c[0x0][0x600] ;  /* 0x0001800000077ab9 */ /* 0x000fe20000000800 */
[----:B------:R-:W-:Y:S02]  /*9a80*/  IMAD R20, R4, UR8, R19 ;  /* 0x0000000804147c24 */ /* 0x000fe4000f8e0213 */
[----:B------:R-:W-:Y:S02]  /*9a90*/  IMAD R5, R22, UR7, R7 ;  /* 0x0000000716057c24 */ /* 0x000fe4000f8e0207 */
[----:B------:R-:W-:Y:S02]  /*9aa0*/  IMAD.MOV.U32 R4, RZ, RZ, 0x1 ;  /* 0x00000001ff047424 */ /* 0x000fe400078e00ff */
[----:B------:R-:W-:Y:S01]  /*9ab0*/  IMAD.MOV.U32 R7, RZ, RZ, R15 ;  /* 0x000000ffff077224 */ /* 0x000fe200078e000f */
[----:B------:R-:W-:-:S02]  /*9ac0*/  SEL R19, R5, R20, !P0 ;  /* 0x0000001405137207 */ /* 0x000fc40004000000 */
[----:B------:R-:W-:-:S07]  /*9ad0*/  SEL R20, R20, R5, !P0 ;  /* 0x0000000514147207 */ /* 0x000fce0004000000 */
.L_x_238:
[----:B------:R-:W-:Y:S05]  /*9ae0*/  BSYNC B1 ;  /* 0x0000000000017941 */ /* 0x000fea0003800000 */
.L_x_237:
[----:B------:R-:W-:-:S13]  /*9af0*/  LOP3.LUT P0, RZ, R4, 0xff, RZ, 0xc0, !PT ;  /* 0x000000ff04ff7812 */ /* 0x000fda000780c0ff */
[----:B------:R-:W-:Y:S05]  /*9b00*/  @P0 BRA `(.L_x_241) ;  /* 0xfffffff400080947 */ /* 0x000fea000383ffff */
[----:B------:R-:W-:Y:S05]  /*9b10*/  BSYNC B0 ;  /* 0x0000000000007941 */ /* 0x000fea0003800000 */
.L_x_230:
[----:B------:R-:W-:-:S03]  /*9b20*/  UMOV UR7, 0xffffffff ;  /* 0xffffffff00077882 */ /* 0x000fc60000000000 */
[----:B------:R-:W-:Y:S05]  /*9b30*/  BRA.DIV UR7, `(.L_x_242) ;  /* 0x0000000207cc7947 */ /* 0x000fea000b800000 */
[----:B------:R-:W-:-:S13]  /*9b40*/  ELECT P6, URZ, PT ;  /* 0x00000000003f782f */ /* 0x000fda00038c0000 */
.L_x_254:
[----:B------:R-:W-:Y:S04]  /*9b50*/  BSSY B0, `(.L_x_243) ;  /* 0x0000019000007945 */ /* 0x000fe80003800000 */
[----:B------:R-:W-:Y:S05]  /*9b60*/  @!P6 BRA `(.L_x_244) ;  /* 0x00000000005ce947 */ /* 0x000fea0003800000 */
[----:B------:R-:W-:-:S04]  /*9b70*/  LOP3.LUT R18, R18, 0x2, RZ, 0xfc, !PT ;  /* 0x0000000212127812 */ /* 0x000fc800078efcff */
[----:B------:R-:W-:-:S13]  /*9b80*/  ISETP.NE.AND P0, PT, R18, 0x3, PT ;  /* 0x000000031200780c */ /* 0x000fda0003f05270 */
[----:B------:R-:W-:Y:S05]  /*9b90*/  @!P0 BRA `(.L_x_245) ;  /* 0x0000000000048947 */ /* 0x000fea0003800000 */
[----:B------:R-:W-:Y:S01]  /*9ba0*/  BPT.TRAP 0x1 ;  /* 0x000000040000795c */ /* 0x000fe20000300000 */
.L_x_245:
[----:B------:R-:W0:Y:S01]  /*9bb0*/  S2R R5, SR_CgaCtaId ;  /* 0x0000000000057919 */ /* 0x000e220000008800 */
[----:B------:R-:W-:Y:S02]  /*9bc0*/  MOV R0, 0x400 ;  /* 0x0000040000007802 */ /* 0x000fe40000000f00 */
[----:B------:R-:W-:Y:S02]  /*9bd0*/  SHF.L.U32 R2, R3, 0x1f, RZ ;  /* 0x0000001f03027819 */ /* 0x000fe400000006ff */
[----:B0-----:R-:W-:-:S05]  /*9be0*/  LEA R5, R5, R0, 0x18 ;  /* 0x0000000005057211 */ /* 0x001fca00078ec0ff */
[----:B------:R-:W-:-:S04]  /*9bf0*/  VIADD R5, R5, 0x10 ;  /* 0x0000001005057836 */ /* 0x000fc80000000000 */
[C---:B------:R-:W-:Y:S02]  /*9c00*/  IMAD R7, R8.reuse, 0x8, R5 ;  /* 0x0000000808077824 */ /* 0x040fe400078e0205 */
[----:B------:R-:W-:Y:S02]  /*9c10*/  VIADD R8, R8, 0x1 ;  /* 0x0000000108087836 */ /* 0x000fe40000000000 */
[----:B------:R-:W0:Y:S03]  /*9c20*/  SYNCS.PHASECHK.TRANS64.TRYWAIT P0, [R7+URZ], R2 ;  /* 0x00000002070075a7 */ /* 0x000e26000800017f */
[----:B------:R-:W-:-:S04]  /*9c30*/  ISETP.NE.AND P1, PT, R8, 0x2, PT ;  /* 0x000000020800780c */ /* 0x000fc80003f25270 */
[----:B------:R-:W-:Y:S02]  /*9c40*/  SEL R0, RZ, 0x1, P1 ;  /* 0x00000001ff007807 */ /* 0x000fe40000800000 */
[----:B------:R-:W-:Y:S02]  /*9c50*/  SEL R8, R8, RZ, P1 ;  /* 0x000000ff08087207 */ /* 0x000fe40000800000 */
[----:B------:R-:W-:Y:S01]  /*9c60*/  LOP3.LUT R0, R3, R0, RZ, 0x3c, !PT ;  /* 0x0000000003007212 */ /* 0x000fe200078e3cff */
[----:B0-----:R-:W-:Y:S06]  /*9c70*/  @!P0 BRA `(.L_x_246) ;  /* 0x00000000009c8947 */ /* 0x001fec0003800000 */
.L_x_255:
[----:B------:R-:W-:Y:S01]  /*9c80*/  IMAD R5, R8, 0x8, R5 ;  /* 0x0000000808057824 */ /* 0x000fe200078e0205 */
[----:B------:R-:W-:-:S07]  /*9c90*/  SHF.L.U32 R0, R0, 0x1f, RZ ;  /* 0x0000001f00007819 */ /* 0x000fce00000006ff */
.L_x_247:
[----:B-1----:R1:W2:Y:S02]  /*9ca0*/  SYNCS.PHASECHK.TRANS64.TRYWAIT P0, [R5+URZ], R0 ;  /* 0x00000000050075a7 */ /* 0x0022a4000800017f */
[----:B--2---:R-:W-:Y:S05]  /*9cb0*/  @!P0 NANOSLEEP.SYNCS 0x989680 ;  /* 0x009896800000895d */ /* 0x004fea0003900000 */
[----:B------:R-:W2:Y:S02]  /*9cc0*/  @!P0 SYNCS.PHASECHK.TRANS64 P0, [R5+URZ], R0 ;  /* 0x00000000050085a7 */ /* 0x000ea4000800007f */
[----:B--2---:R-:W-:Y:S05]  /*9cd0*/  @!P0 BRA `(.L_x_247) ;  /* 0xfffffffc00f08947 */ /* 0x004fea000383ffff */
.L_x_244:
[----:B------:R-:W-:Y:S05]  /*9ce0*/  BSYNC B0 ;  /* 0x0000000000007941 */ /* 0x000fea0003800000 */
.L_x_243:
[----:B------:R-:W-:Y:S05]  /*9cf0*/  EXIT ;  /* 0x000000000000794d */ /* 0x000fea0003800000 */
.L_x_21:
[----:B-1----:R1:W2:Y:S02]  /*9d00*/  SYNCS.PHASECHK.TRANS64.TRYWAIT P1, [R3+URZ], R0 ;  /* 0x00000000030075a7 */ /* 0x0022a4000802017f */
[----:B--2---:R-:W-:Y:S05]  /*9d10*/  @!P1 NANOSLEEP.SYNCS 0x989680 ;  /* 0x009896800000995d */ /* 0x004fea0003900000 */
[----:B------:R-:W2:Y:S02]  /*9d20*/  @!P1 SYNCS.PHASECHK.TRANS64 P1, [R3+URZ], R0 ;  /* 0x00000000030095a7 */ /* 0x000ea4000802007f */
[----:B--2---:R-:W-:Y:S05]  /*9d30*/  @!P1 BRA `(.L_x_21) ;  /* 0xfffffffc00f09947 */ /* 0x004fea000383ffff */
[----:B------:R-:W-:Y:S05]  /*9d40*/  BRA `(.L_x_20) ;  /* 0xffffff7800847947 */ /* 0x000fea000383ffff */
.L_x_26:
[----:B-1----:R1:W2:Y:S02]  /*9d50*/  SYNCS.PHASECHK.TRANS64.TRYWAIT P1, [R5+URZ], R4 ;  /* 0x00000004050075a7 */ /* 0x0022a4000802017f */
[----:B--2---:R-:W-:Y:S05]  /*9d60*/  @!P1 NANOSLEEP.SYNCS 0x989680 ;  /* 0x009896800000995d */ /* 0x004fea0003900000 */
[----:B------:R-:W2:Y:S02]  /*9d70*/  @!P1 SYNCS.PHASECHK.TRANS64 P1, [R5+URZ], R4 ;  /* 0x00000004050095a7 */ /* 0x000ea4000802007f */
[----:B--2---:R-:W-:Y:S05]  /*9d80*/  @!P1 BRA `(.L_x_26) ;  /* 0xfffffffc00f09947 */ /* 0x004fea000383ffff */
[----:B------:R-:W-:Y:S05]  /*9d90*/  BRA `(.L_x_25) ;  /* 0xffffff7c00d07947 */ /* 0x000fea000383ffff */
.L_x_231:
[----:B------:R-:W-:Y:S01]  /*9da0*/  BSSY B1, `(.L_x_248) ;  /* 0x0000006000017945 */ /* 0x000fe20003800000 */
[----:B------:R-:W-:-:S07]  /*9db0*/  IMAD.MOV.U32 R15, RZ, RZ, -0x1 ;  /* 0xffffffffff0f7424 */ /* 0x000fce00078e00ff */
[----:B------:R-:W-:Y:S05]  /*9dc0*/  WARPSYNC.COLLECTIVE R15, `(.L_x_249) ;  /* 0x000000000f0c7348 */ /* 0x000fea0003c00000 */
[----:B------:R-:W-:Y:S02]  /*9dd0*/  ELECT P6, UR62, PT ;  /* 0x00000000003e782f */ /* 0x000fe400038c0000 */
[----:B------:R-:W-:Y:S01]  /*9de0*/  MOV R14, UR62 ;  /* 0x0000003e000e7c02 */ /* 0x000fe20008000f00 */
[----:B------:R-:W-:Y:S10]  /*9df0*/  ENDCOLLECTIVE ;  /* 0x000000000000791b */ /* 0x000ff40003800000 */
.L_x_249:
[----:B------:R-:W-:Y:S05]  /*9e00*/  BSYNC B1 ;  /* 0x0000000000017941 */ /* 0x000fea0003800000 */
.L_x_248:
[----:B------:R-:W-:Y:S05]  /*9e10*/  BRA `(.L_x_250) ;  /* 0xfffffff000507947 */ /* 0x000fea000383ffff */
.L_x_234:
[----:B0-----:R0:W1:Y:S02]  /*9e20*/  SYNCS.PHASECHK.TRANS64.TRYWAIT P0, [R21+URZ+0x10], R6 ;  /* 0x00001006150075a7 */ /* 0x001064000800017f */
[----:B-1----:R-:W-:Y:S05]  /*9e30*/  @!P0 NANOSLEEP.SYNCS 0x989680 ;  /* 0x009896800000895d */ /* 0x002fea0003900000 */
[----:B------:R-:W1:Y:S02]  /*9e40*/  @!P0 SYNCS.PHASECHK.TRANS64 P0, [R21+URZ+0x10], R6 ;  /* 0x00001006150085a7 */ /* 0x000e64000800007f */
[----:B-1----:R-:W-:Y:S05]  /*9e50*/  @!P0 BRA `(.L_x_234) ;  /* 0xfffffffc00f08947 */ /* 0x002fea000383ffff */
[----:B------:R-:W-:Y:S05]  /*9e60*/  BRA `(.L_x_251) ;  /* 0xfffffff0008c7947 */ /* 0x000fea000383ffff */
.L_x_242:
[----:B------:R-:W-:Y:S01]  /*9e70*/  BSSY B0, `(.L_x_252) ;  /* 0x0000006000007945 */ /* 0x000fe20003800000 */
[----:B------:R-:W-:-:S07]  /*9e80*/  IMAD.MOV.U32 R15, RZ, RZ, -0x1 ;  /* 0xffffffffff0f7424 */ /* 0x000fce00078e00ff */
[----:B------:R-:W-:Y:S05]  /*9e90*/  WARPSYNC.COLLECTIVE R15, `(.L_x_253) ;  /* 0x000000000f0c7348 */ /* 0x000fea0003c00000 */
[----:B------:R-:W-:Y:S02]  /*9ea0*/  ELECT P6, UR62, PT ;  /* 0x00000000003e782f */ /* 0x000fe400038c0000 */
[----:B------:R-:W-:Y:S01]  /*9eb0*/  MOV R14, UR62 ;  /* 0x0000003e000e7c02 */ /* 0x000fe20008000f00 */
[----:B------:R-:W-:Y:S10]  /*9ec0*/  ENDCOLLECTIVE ;  /* 0x000000000000791b */ /* 0x000ff40003800000 */
.L_x_253:
[----:B------:R-:W-:Y:S05]  /*9ed0*/  BSYNC B0 ;  /* 0x0000000000007941 */ /* 0x000fea0003800000 */
.L_x_252:
[----:B------:R-:W-:Y:S05]  /*9ee0*/  BRA `(.L_x_254) ;  /* 0xfffffffc00187947 */ /* 0x000fea000383ffff */
.L_x_246:
[----:B0-----:R0:W1:Y:S02]  /*9ef0*/  SYNCS.PHASECHK.TRANS64.TRYWAIT P0, [R7+URZ], R2 ;  /* 0x00000002070075a7 */ /* 0x001064000800017f */
[----:B-1----:R-:W-:Y:S05]  /*9f00*/  @!P0 NANOSLEEP.SYNCS 0x989680 ;  /* 0x009896800000895d */ /* 0x002fea0003900000 */
[----:B------:R-:W1:Y:S02]  /*9f10*/  @!P0 SYNCS.PHASECHK.TRANS64 P0, [R7+URZ], R2 ;  /* 0x00000002070085a7 */ /* 0x000e64000800007f */
[----:B-1----:R-:W-:Y:S05]  /*9f20*/  @!P0 BRA `(.L_x_246) ;  /* 0xfffffffc00f08947 */ /* 0x002fea000383ffff */
[----:B------:R-:W-:Y:S05]  /*9f30*/  BRA `(.L_x_255) ;  /* 0xfffffffc00507947 */ /* 0x000fea000383ffff */
.L_x_256:
[----:B------:R-:W-:-:S00]  /*9f40*/  BRA `(.L_x_256) ;  /* 0xfffffffc00fc7947 */ /* 0x000fc0000383ffff */
[----:B------:R-:W-:-:S00]  /*9f50*/  NOP ;  /* 0x0000000000007918 */ /* 0x000fc00000000000 */
        /* <DEDUP_REMOVED lines=10> */
.L_x_257:


//--------------------- .nv.global.init           --------------------------
	.section	.nv.global.init,"aw",@progbits
.nv.global.init:
	.type		$str$22,@object
	.size		$str$22,($str$23 - $str$22)
$str$22:
        /*0000*/ 	.byte	0x6b, 0x5f, 0x74, 0x69, 0x6c, 0x65, 0x5f, 0x63, 0x6f, 0x75, 0x6e, 0x74, 0x20, 0x3e, 0x3d, 0x20
        /*0010*/ 	.byte	0x31, 0x00
	.type		$str$23,@object
	.size		$str$23,(__unnamed_1 - $str$23)
$str$23:
        /*0012*/ 	.byte	0x2f, 0x74, 0x6d, 0x70, 0x2f, 0x63, 0x75, 0x74, 0x6c, 0x61, 0x73, 0x73, 0x5f, 0x73, 0x77, 0x65
        /*0022*/ 	.byte	0x65, 0x70, 0x5f, 0x73, 0x72, 0x63, 0x2f, 0x69, 0x6e, 0x63, 0x6c, 0x75, 0x64, 0x65, 0x2f, 0x63
        /*0032*/ 	.byte	0x75, 0x74, 0x6c, 0x61, 0x73, 0x73, 0x2f, 0x67, 0x65, 0x6d, 0x6d, 0x2f, 0x63, 0x6f, 0x6c, 0x6c
        /*0042*/ 	.byte	0x65, 0x63, 0x74, 0x69, 0x76, 0x65, 0x2f, 0x73, 0x6d, 0x39, 0x30, 0x5f, 0x6d, 0x6d, 0x61, 0x5f
        /*0052*/ 	.byte	0x74, 0x6d, 0x61, 0x5f, 0x67, 0x6d, 0x6d, 0x61, 0x5f, 0x73, 0x73, 0x5f, 0x77, 0x61, 0x72, 0x70
        /*0062*/ 	.byte	0x73, 0x70, 0x65, 0x63, 0x69, 0x61, 0x6c, 0x69, 0x7a, 0x65, 0x64, 0x2e, 0x68, 0x70, 0x70, 0x00
	.type		__unnamed_1,@object
	.size		__unnamed_1,(.L_0 - __unnamed_1)
__unnamed_1:
        /*0072*/ 	.byte	0x76, 0x6f, 0x69, 0x64, 0x20, 0x63, 0x75, 0x74, 0x6c, 0x61, 0x73, 0x73, 0x3a, 0x3a, 0x67, 0x65
        /* <DEDUP_REMOVED lines=180> */
        /*0bc2*/ 	.byte	0x74, 0x69, 0x74, 0x79, 0x5d, 0x00
.L_0:


//--------------------- .nv.shared._ZN7cutlass13device_kernelINS_4gemm6kernel13GemmUniversalIN4cute5tupleIJiiiiEEENS1_10collective13CollectiveMmaINS1_34MainloopSm90TmaGmmaWarpSpecializedILi2ENS5_IJNS4_1CILi2EEENSA_ILi1EEESC_EEENS1_35KernelTmaWarpSpecializedCooperativeEEENS5_IJNSA_ILi128EEENSA_ILi192EEESG_EEENS_6half_tENS5_IJlSC_lEEESJ_SK_NS4_8TiledMMAINS4_8MMA_AtomIJNS4_4SM904GMMA26MMA_64x192x16_F32F16F16_SSILNSO_5MajorE0ELSQ_0ELNSO_7ScaleInE1ELSR_1EEEEEENS4_6LayoutISD_NS5_IJSC_NSA_ILi0EEESV_EEEEENS5_IJNS4_10UnderscoreESY_SY_EEEEENS4_13SM90_TMA_LOADENS4_14ComposedLayoutINS4_7SwizzleILi3ELi4ELi3EEENS4_18smem_ptr_flag_bitsILi16EEENSU_INS5_IJNSA_ILi8EEENSA_ILi64EEEEEENS5_IJS18_SC_EEEEEEEvNS4_8identityENS4_23SM90_TMA_LOAD_MULTICASTES1C_vS1D_EENS_8epilogue10collective6detail29Sm90TmaWarpSpecializedAdapterINS1H_15DefaultEpilogueISJ_SK_SK_NS1G_6thread17LinearCombinationISJ_Li1EffLNS1L_9ScaleType4KindE0ELNS_15FloatRoundStyleE2ESJ_EENS1_15EpilogueDefaultEEEEEvvEEEEvNT_6ParamsE --------------------------
	.section	.nv.shared._ZN7cutlass13device_kernelINS_4gemm6kernel13GemmUniversalIN4cute5tupleIJiiiiEEENS1_10collective13CollectiveMmaINS1_34MainloopSm90TmaGmmaWarpSpecializedILi2ENS5_IJNS4_1CILi2EEENSA_ILi1EEESC_EEENS1_35KernelTmaWarpSpecializedCooperativeEEENS5_IJNSA_ILi128EEENSA_ILi192EEESG_EEENS_6half_tENS5_IJlSC_lEEESJ_SK_NS4_8TiledMMAINS4_8MMA_AtomIJNS4_4SM904GMMA26MMA_64x192x16_F32F16F16_SSILNSO_5MajorE0ELSQ_0ELNSO_7ScaleInE1ELSR_1EEEEEENS4_6LayoutISD_NS5_IJSC_NSA_ILi0EEESV_EEEEENS5_IJNS4_10UnderscoreESY_SY_EEEEENS4_13SM90_TMA_LOADENS4_14ComposedLayoutINS4_7SwizzleILi3ELi4ELi3EEENS4_18smem_ptr_flag_bitsILi16EEENSU_INS5_IJNSA_ILi8EEENSA_ILi64EEEEEENS5_IJS18_SC_EEEEEEEvNS4_8identityENS4_23SM90_TMA_LOAD_MULTICASTES1C_vS1D_EENS_8epilogue10collective6detail29Sm90TmaWarpSpecializedAdapterINS1H_15DefaultEpilogueISJ_SK_SK_NS1G_6thread17LinearCombinationISJ_Li1EffLNS1L_9ScaleType4KindE0ELNS_15FloatRoundStyleE2ESJ_EENS1_15EpilogueDefaultEEEEEvvEEEEvNT_6ParamsE,"aw",@nobits
	.sectionflags	@""
	.align	16
	.zero		1024


//--------------------- .nv.shared.reserved.0     --------------------------
	.section	.nv.shared.reserved.0,"aw",@nobits
	.weak		__nv_reservedSMEM_offset_0_alias
	.size		__nv_reservedSMEM_offset_0_alias, 0, 0
	.other		__nv_reservedSMEM_offset_0_alias,@"STO_CUDA_RESERVED_SHARED STV_DEFAULT"
__nv_reservedSMEM_offset_0_alias:
	.zero		0


//--------------------- .nv.global                --------------------------
	.section	.nv.global,"aw",@nobits
.nv.global:
	.type		_ZN39_INTERNAL_e2414cf2_4_k_cu_a3f7f5e3_68534cute1_E,@object
	.size		_ZN39_INTERNAL_e2414cf2_4_k_cu_a3f7f5e3_68534cute1_E,(_ZN39_INTERNAL_e2414cf2_4_k_cu_a3f7f5e3_68534cuda3std3__45__cpo6cbeginE - _ZN39_INTERNAL_e2414cf2_4_k_cu_a3f7f5e3_68534cute1_E)
_ZN39_INTERNAL_e2414cf2_4_k_cu_a3f7f5e3_68534cute1_E:
	.zero		1
	.type		_ZN39_INTERNAL_e2414cf2_4_k_cu_a3f7f5e3_68534cuda3std3__45__cpo6cbeginE,@object
	.size		_ZN39_INTERNAL_e2414cf2_4_k_cu_a3f7f5e3_68534cuda3std3__45__cpo6cbeginE,(_ZN39_INTERNAL_e2414cf2_4_k_cu_a3f7f5e3_68534cuda3std3__48in_placeE - _ZN39_INTERNAL_e2414cf2_4_k_cu_a3f7f5e3_68534cuda3std3__45__cpo6cbeginE)
_ZN39_INTERNAL_e2414cf2_4_k_cu_a3f7f5e3_68534cuda3std3__45__cpo6cbeginE:
	.zero		1
	.type		_ZN39_INTERNAL_e2414cf2_4_k_cu_a3f7f5e3_68534cuda3std3__48in_placeE,@object
	.size		_ZN39_INTERNAL_e2414cf2_4_k_cu_a3f7f5e3_68534cuda3std3__48in_placeE,(_ZN39_INTERNAL_e2414cf2_4_k_cu_a3f7f5e3_68534cuda3std6ranges3__45__cpo9iter_moveE - _ZN39_INTERNAL_e2414cf2_4_k_cu_a3f7f5e3_68534cuda3std3__48in_placeE)
_ZN39_INTERNAL_e2414cf2_4_k_cu_a3f7f5e3_68534cuda3std3__48in_placeE:
	.zero		1
	.type		_ZN39_INTERNAL_e2414cf2_4_k_cu_a3f7f5e3_68534cuda3std6ranges3__45__cpo9iter_moveE,@object
	.size		_ZN39_INTERNAL_e2414cf2_4_k_cu_a3f7f5e3_68534cuda3std6ranges3__45__cpo9iter_moveE,(_ZN39_INTERNAL_e2414cf2_4_k_cu_a3f7f5e3_68534cuda3std3__45__cpo5beginE - _ZN39_INTERNAL_e2414cf2_4_k_cu_a3f7f5e3_68534cuda3std6ranges3__45__cpo9iter_moveE)
_ZN39_INTERNAL_e2414cf2_4_k_cu_a3f7f5e3_68534cuda3std6ranges3__45__cpo9iter_moveE:
	.zero		1
	.type		_ZN39_INTERNAL_e2414cf2_4_k_cu_a3f7f5e3_68534cuda3std3__45__cpo5beginE,@object
	.size		_ZN39_INTERNAL_e2414cf2_4_k_cu_a3f7f5e3_68534cuda3std3__45__cpo5beginE,(_ZN39_INTERNAL_e2414cf2_4_k_cu_a3f7f5e3_68534cuda3std3__441_GLOBAL__N__e2414cf2_4_k_cu_a3f7f5e3_68536ignoreE - _ZN39_INTERNAL_e2414cf2_4_k_cu_a3f7f5e3_68534cuda3std3__45__cpo5beginE)
_ZN39_INTERNAL_e2414cf2_4_k_cu_a3f7f5e3_68534cuda3std3__45__cpo5beginE:
	.zero		1
	.type		_ZN39_INTERNAL_e2414cf2_4_k_cu_a3f7f5e3_68534cuda3std3__441_GLOBAL__N__e2414cf2_4_k_cu_a3f7f5e3_68536ignoreE,@object
	.size		_ZN39_INTERNAL_e2414cf2_4_k_cu_a3f7f5e3_68534cuda3std3__441_GLOBAL__N__e2414cf2_4_k_cu_a3f7f5e3_68536ignoreE,(_ZN39_INTERNAL_e2414cf2_4_k_cu_a3f7f5e3_68534cute7productE - _ZN39_INTERNAL_e2414cf2_4_k_cu_a3f7f5e3_68534cuda3std3__441_GLOBAL__N__e2414cf2_4_k_cu_a3f7f5e3_68536ignoreE)
_ZN39_INTERNAL_e2414cf2_4_k_cu_a3f7f5e3_68534cuda3std3__441_GLOBAL__N__e2414cf2_4_k_cu_a3f7f5e3_68536ignoreE:
	.zero		1
	.type		_ZN39_INTERNAL_e2414cf2_4_k_cu_a3f7f5e3_68534cute7productE,@object
	.size		_ZN39_INTERNAL_e2414cf2_4_k_cu_a3f7f5e3_68534cute7productE,(_ZN39_INTERNAL_e2414cf2_4_k_cu_a3f7f5e3_68534cuda3std3__45__cpo3endE - _ZN39_INTERNAL_e2414cf2_4_k_cu_a3f7f5e3_68534cute7productE)
_ZN39_INTERNAL_e2414cf2_4_k_cu_a3f7f5e3_68534cute7productE:
	.zero		1
	.type		_ZN39_INTERNAL_e2414cf2_4_k_cu_a3f7f5e3_68534cuda3std3__45__cpo3endE,@object
	.size		_ZN39_INTERNAL_e2414cf2_4_k_cu_a3f7f5e3_68534cuda3std3__45__cpo3endE,(_ZN39_INTERNAL_e2414cf2_4_k_cu_a3f7f5e3_68534cuda3std3__419piecewise_constructE - _ZN39_INTERNAL_e2414cf2_4_k_cu_a3f7f5e3_68534cuda3std3__45__cpo3endE)
_ZN39_INTERNAL_e2414cf2_4_k_cu_a3f7f5e3_68534cuda3std3__45__cpo3endE:
	.zero		1
	.type		_ZN39_INTERNAL_e2414cf2_4_k_cu_a3f7f5e3_68534cuda3std3__419piecewise_constructE,@object
	.size		_ZN39_INTERNAL_e2414cf2_4_k_cu_a3f7f5e3_68534cuda3std3__419piecewise_constructE,(_ZN39_INTERNAL_e2414cf2_4_k_cu_a3f7f5e3_68534cuda3std3__45__cpo4cendE - _ZN39_INTERNAL_e2414cf2_4_k_cu_a3f7f5e3_68534cuda3std3__419piecewise_constructE)
_ZN39_INTERNAL_e2414cf2_4_k_cu_a3f7f5e3_68534cuda3std3__419piecewise_constructE:
	.zero		1
	.type		_ZN39_INTERNAL_e2414cf2_4_k_cu_a3f7f5e3_68534cuda3std3__45__cpo4cendE,@object
	.size		_ZN39_INTERNAL_e2414cf2_4_k_cu_a3f7f5e3_68534cuda3std3__45__cpo4cendE,(_ZN39_INTERNAL_e2414cf2_4_k_cu_a3f7f5e3_68534cuda3std6ranges3__45__cpo4swapE - _ZN39_INTERNAL_e2414cf2_4_k_cu_a3f7f5e3_68534cuda3std3__45__cpo4cendE)
_ZN39_INTERNAL_e2414cf2_4_k_cu_a3f7f5e3_68534cuda3std3__45__cpo4cendE:
	.zero		1
	.type		_ZN39_INTERNAL_e2414cf2_4_k_cu_a3f7f5e3_68534cuda3std6ranges3__45__cpo4swapE,@object
	.size		_ZN39_INTERNAL_e2414cf2_4_k_cu_a3f7f5e3_68534cuda3std6ranges3__45__cpo4swapE,(.L_8 - _ZN39_INTERNAL_e2414cf2_4_k_cu_a3f7f5e3_68534cuda3std6ranges3__45__cpo4swapE)
_ZN39_INTERNAL_e2414cf2_4_k_cu_a3f7f5e3_68534cuda3std6ranges3__45__cpo4swapE:
	.zero		1
.L_8:


//--------------------- .nv.constant0._ZN7cutlass13device_kernelINS_4gemm6kernel13GemmUniversalIN4cute5tupleIJiiiiEEENS1_10collective13CollectiveMmaINS1_34MainloopSm90TmaGmmaWarpSpecializedILi2ENS5_IJNS4_1CILi2EEENSA_ILi1EEESC_EEENS1_35KernelTmaWarpSpecializedCooperativeEEENS5_IJNSA_ILi128EEENSA_ILi192EEESG_EEENS_6half_tENS5_IJlSC_lEEESJ_SK_NS4_8TiledMMAINS4_8MMA_AtomIJNS4_4SM904GMMA26MMA_64x192x16_F32F16F16_SSILNSO_5MajorE0ELSQ_0ELNSO_7ScaleInE1ELSR_1EEEEEENS4_6LayoutISD_NS5_IJSC_NSA_ILi0EEESV_EEEEENS5_IJNS4_10UnderscoreESY_SY_EEEEENS4_13SM90_TMA_LOADENS4_14ComposedLayoutINS4_7SwizzleILi3ELi4ELi3EEENS4_18smem_ptr_flag_bitsILi16EEENSU_INS5_IJNSA_ILi8EEENSA_ILi64EEEEEENS5_IJS18_SC_EEEEEEEvNS4_8identityENS4_23SM90_TMA_LOAD_MULTICASTES1C_vS1D_EENS_8epilogue10collective6detail29Sm90TmaWarpSpecializedAdapterINS1H_15DefaultEpilogueISJ_SK_SK_NS1G_6thread17LinearCombinationISJ_Li1EffLNS1L_9ScaleType4KindE0ELNS_15FloatRoundStyleE2ESJ_EENS1_15EpilogueDefaultEEEEEvvEEEEvNT_6ParamsE --------------------------
	.section	.nv.constant0._ZN7cutlass13device_kernelINS_4gemm6kernel13GemmUniversalIN4cute5tupleIJiiiiEEENS1_10collective13CollectiveMmaINS1_34MainloopSm90TmaGmmaWarpSpecializedILi2ENS5_IJNS4_1CILi2EEENSA_ILi1EEESC_EEENS1_35KernelTmaWarpSpecializedCooperativeEEENS5_IJNSA_ILi128EEENSA_ILi192EEESG_EEENS_6half_tENS5_IJlSC_lEEESJ_SK_NS4_8TiledMMAINS4_8MMA_AtomIJNS4_4SM904GMMA26MMA_64x192x16_F32F16F16_SSILNSO_5MajorE0ELSQ_0ELNSO_7ScaleInE1ELSR_1EEEEEENS4_6LayoutISD_NS5_IJSC_NSA_ILi0EEESV_EEEEENS5_IJNS4_10UnderscoreESY_SY_EEEEENS4_13SM90_TMA_LOADENS4_14ComposedLayoutINS4_7SwizzleILi3ELi4ELi3EEENS4_18smem_ptr_flag_bitsILi16EEENSU_INS5_IJNSA_ILi8EEENSA_ILi64EEEEEENS5_IJS18_SC_EEEEEEEvNS4_8identityENS4_23SM90_TMA_LOAD_MULTICASTES1C_vS1D_EENS_8epilogue10collective6detail29Sm90TmaWarpSpecializedAdapterINS1H_15DefaultEpilogueISJ_SK_SK_NS1G_6thread17LinearCombinationISJ_Li1EffLNS1L_9ScaleType4KindE0ELNS_15FloatRoundStyleE2ESJ_EENS1_15EpilogueDefaultEEEEEvvEEEEvNT_6ParamsE,"a",@progbits
	.sectionflags	@""
	.align	4
.nv.constant0._ZN7cutlass13device_kernelINS_4gemm6kernel13GemmUniversalIN4cute5tupleIJiiiiEEENS1_10collective13CollectiveMmaINS1_34MainloopSm90TmaGmmaWarpSpecializedILi2ENS5_IJNS4_1CILi2EEENSA_ILi1EEESC_EEENS1_35KernelTmaWarpSpecializedCooperativeEEENS5_IJNSA_ILi128EEENSA_ILi192EEESG_EEENS_6half_tENS5_IJlSC_lEEESJ_SK_NS4_8TiledMMAINS4_8MMA_AtomIJNS4_4SM904GMMA26MMA_64x192x16_F32F16F16_SSILNSO_5MajorE0ELSQ_0ELNSO_7ScaleInE1ELSR_1EEEEEENS4_6LayoutISD_NS5_IJSC_NSA_ILi0EEESV_EEEEENS5_IJNS4_10UnderscoreESY_SY_EEEEENS4_13SM90_TMA_LOADENS4_14ComposedLayoutINS4_7SwizzleILi3ELi4ELi3EEENS4_18smem_ptr_flag_bitsILi16EEENSU_INS5_IJNSA_ILi8EEENSA_ILi64EEEEEENS5_IJS18_SC_EEEEEEEvNS4_8identityENS4_23SM90_TMA_LOAD_MULTICASTES1C_vS1D_EENS_8epilogue10collective6detail29Sm90TmaWarpSpecializedAdapterINS1H_15DefaultEpilogueISJ_SK_SK_NS1G_6thread17LinearCombinationISJ_Li1EffLNS1L_9ScaleType4KindE0ELNS_15FloatRoundStyleE2ESJ_EENS1_15EpilogueDefaultEEEEEvvEEEEvNT_6ParamsE:
	.zero		1664


//--------------------- SYMBOLS --------------------------

	.type		.nv.reservedSmem.offset0,@object
	.size		.nv.reservedSmem.offset0,0x4
	.type		__assertfail,@function
